//
// Generated by NVIDIA NVVM Compiler
//
// Compiler Build ID: CL-36424714
// Cuda compilation tools, release 13.0, V13.0.88
// Based on NVVM 20.0.0
//

.version 9.0
.target sm_100
.address_size 64

	// .globl	_Z7myprintv
.global .align 4 .b8 precalc_xorwow_matrix[102400];
.global .align 4 .b8 precalc_xorwow_offset_matrix[102400];
.global .align 4 .b8 mrg32k3aM1[2304];
.global .align 4 .b8 mrg32k3aM2[2304];
.global .align 4 .b8 mrg32k3aM1SubSeq[2016];
.global .align 4 .b8 mrg32k3aM2SubSeq[2016];
.global .align 4 .b8 mrg32k3aM1Seq[2304];
.global .align 4 .b8 mrg32k3aM2Seq[2304];
.const .align 8 .b8 __cr_lgamma_table[72];

.visible .entry _Z7myprintv()
{


	ret;

}
	// .globl	_Z10initializePfS_S_S_S_
.visible .entry _Z10initializePfS_S_S_S_(
	.param .u64 .ptr .align 1 _Z10initializePfS_S_S_S__param_0,
	.param .u64 .ptr .align 1 _Z10initializePfS_S_S_S__param_1,
	.param .u64 .ptr .align 1 _Z10initializePfS_S_S_S__param_2,
	.param .u64 .ptr .align 1 _Z10initializePfS_S_S_S__param_3,
	.param .u64 .ptr .align 1 _Z10initializePfS_S_S_S__param_4
)
{
	.reg .b32 	%r<6>;
	.reg .b64 	%rd<17>;

	ld.param.u64 	%rd1, [_Z10initializePfS_S_S_S__param_0];
	ld.param.u64 	%rd2, [_Z10initializePfS_S_S_S__param_1];
	ld.param.u64 	%rd3, [_Z10initializePfS_S_S_S__param_2];
	ld.param.u64 	%rd4, [_Z10initializePfS_S_S_S__param_3];
	ld.param.u64 	%rd5, [_Z10initializePfS_S_S_S__param_4];
	cvta.to.global.u64 	%rd6, %rd1;
	cvta.to.global.u64 	%rd7, %rd2;
	cvta.to.global.u64 	%rd8, %rd4;
	cvta.to.global.u64 	%rd9, %rd5;
	cvta.to.global.u64 	%rd10, %rd3;
	mov.u32 	%r1, %tid.x;
	mul.wide.u32 	%rd11, %r1, 4;
	add.s64 	%rd12, %rd6, %rd11;
	mov.b32 	%r2, 1333788672;
	st.global.u32 	[%rd12], %r2;
	add.s64 	%rd13, %rd7, %rd11;
	st.global.u32 	[%rd13], %r2;
	add.s64 	%rd14, %rd8, %rd11;
	mov.b32 	%r3, 1250103919;
	st.global.u32 	[%rd14], %r3;
	add.s64 	%rd15, %rd9, %rd11;
	mov.b32 	%r4, 981668463;
	st.global.u32 	[%rd15], %r4;
	add.s64 	%rd16, %rd10, %rd11;
	mov.b32 	%r5, 1150017536;
	st.global.u32 	[%rd16], %r5;
	ret;

}
	// .globl	_Z16updateVelocitiesPfS_S_S_S_
.visible .entry _Z16updateVelocitiesPfS_S_S_S_(
	.param .u64 .ptr .align 1 _Z16updateVelocitiesPfS_S_S_S__param_0,
	.param .u64 .ptr .align 1 _Z16updateVelocitiesPfS_S_S_S__param_1,
	.param .u64 .ptr .align 1 _Z16updateVelocitiesPfS_S_S_S__param_2,
	.param .u64 .ptr .align 1 _Z16updateVelocitiesPfS_S_S_S__param_3,
	.param .u64 .ptr .align 1 _Z16updateVelocitiesPfS_S_S_S__param_4
)
{
	.reg .pred 	%p<63>;
	.reg .b32 	%r<72>;
	.reg .b32 	%f<441>;
	.reg .b64 	%rd<23>;
	.reg .b64 	%fd<23>;

	ld.param.u64 	%rd7, [_Z16updateVelocitiesPfS_S_S_S__param_0];
	ld.param.u64 	%rd8, [_Z16updateVelocitiesPfS_S_S_S__param_1];
	ld.param.u64 	%rd9, [_Z16updateVelocitiesPfS_S_S_S__param_2];
	ld.param.u64 	%rd10, [_Z16updateVelocitiesPfS_S_S_S__param_3];
	ld.param.u64 	%rd11, [_Z16updateVelocitiesPfS_S_S_S__param_4];
	mov.u32 	%r3, %tid.x;
	mov.u32 	%r2, %tid.y;
	setp.eq.s32 	%p1, %r3, %r2;
	max.u32 	%r4, %r3, %r2;
	setp.gt.u32 	%p2, %r4, 9;
	or.pred  	%p3, %p2, %p1;
	@%p3 bra 	$L__BB2_36;
	cvta.to.global.u64 	%rd12, %rd7;
	cvta.to.global.u64 	%rd13, %rd10;
	cvta.to.global.u64 	%rd14, %rd11;
	mul.wide.u32 	%rd15, %r3, 4;
	add.s64 	%rd1, %rd12, %rd15;
	ld.global.f32 	%f1, [%rd1];
	mul.wide.u32 	%rd16, %r2, 4;
	add.s64 	%rd2, %rd12, %rd16;
	ld.global.f32 	%f2, [%rd2];
	add.s64 	%rd3, %rd13, %rd15;
	ld.global.f32 	%f46, [%rd3];
	add.s64 	%rd4, %rd14, %rd15;
	ld.global.f32 	%f3, [%rd4];
	add.s64 	%rd5, %rd13, %rd16;
	ld.global.f32 	%f47, [%rd5];
	add.s64 	%rd6, %rd14, %rd16;
	ld.global.f32 	%f4, [%rd6];
	sub.f32 	%f5, %f46, %f47;
	abs.f32 	%f6, %f5;
	setp.eq.f32 	%p4, %f5, 0f3F800000;
	mov.f32 	%f435, 0f3F800000;
	@%p4 bra 	$L__BB2_6;
	setp.num.f32 	%p5, %f6, %f6;
	@%p5 bra 	$L__BB2_4;
	mov.f32 	%f103, 0f40000000;
	add.rn.f32 	%f435, %f5, %f103;
	bra.uni 	$L__BB2_6;
$L__BB2_4:
	setp.lt.f32 	%p6, %f6, 0f00800000;
	mul.f32 	%f48, %f6, 0f4B800000;
	selp.f32 	%f49, %f48, %f6, %p6;
	mov.b32 	%r5, %f49;
	add.s32 	%r6, %r5, -1060439283;
	and.b32  	%r7, %r6, -8388608;
	sub.s32 	%r8, %r5, %r7;
	mov.b32 	%f50, %r8;
	cvt.rn.f32.s32 	%f51, %r7;
	selp.f32 	%f52, 0fC1C00000, 0f00000000, %p6;
	fma.rn.f32 	%f53, %f51, 0f34000000, %f52;
	add.f32 	%f54, %f50, 0fBF800000;
	add.f32 	%f55, %f50, 0f3F800000;
	rcp.approx.ftz.f32 	%f56, %f55;
	add.f32 	%f57, %f54, %f54;
	mul.f32 	%f58, %f57, %f56;
	mul.f32 	%f59, %f58, %f58;
	neg.f32 	%f60, %f58;
	sub.f32 	%f61, %f54, %f58;
	add.f32 	%f62, %f61, %f61;
	fma.rn.f32 	%f63, %f60, %f54, %f62;
	mul.rn.f32 	%f64, %f56, %f63;
	fma.rn.f32 	%f65, %f59, 0f3A2C32E4, 0f3B52E7DB;
	fma.rn.f32 	%f66, %f65, %f59, 0f3C93BB73;
	fma.rn.f32 	%f67, %f66, %f59, 0f3DF6384F;
	mul.rn.f32 	%f68, %f67, %f59;
	fma.rn.f32 	%f69, %f58, 0f3FB8AA3B, %f53;
	mul.f32 	%f70, %f68, 0f40400000;
	sub.f32 	%f71, %f53, %f69;
	fma.rn.f32 	%f72, %f58, 0f3FB8AA3B, %f71;
	fma.rn.f32 	%f73, %f64, 0f3FB8AA3B, %f72;
	fma.rn.f32 	%f74, %f58, 0f32A55E34, %f73;
	fma.rn.f32 	%f75, %f70, %f64, %f74;
	fma.rn.f32 	%f76, %f68, %f58, %f75;
	add.rn.f32 	%f77, %f69, %f76;
	mov.f32 	%f78, 0f40000000;
	mul.rn.f32 	%f79, %f77, %f78;
	cvt.rni.f32.f32 	%f80, %f79;
	sub.f32 	%f81, %f79, %f80;
	neg.f32 	%f82, %f79;
	fma.rn.f32 	%f83, %f77, 0f40000000, %f82;
	neg.f32 	%f84, %f69;
	add.rn.f32 	%f85, %f77, %f84;
	neg.f32 	%f86, %f85;
	add.rn.f32 	%f87, %f76, %f86;
	fma.rn.f32 	%f88, %f87, 0f40000000, %f83;
	add.f32 	%f89, %f81, %f88;
	setp.gt.f32 	%p7, %f80, 0f00000000;
	selp.b32 	%r9, 0, -2097152000, %p7;
	setp.neu.f32 	%p8, %f5, 0f00000000;
	setp.neu.f32 	%p9, %f6, 0f7F800000;
	setp.lt.f32 	%p10, %f79, 0f00000000;
	selp.f32 	%f90, 0f00000000, 0f7F800000, %p10;
	abs.f32 	%f91, %f79;
	setp.gt.f32 	%p11, %f91, 0f43180000;
	cvt.rzi.s32.f32 	%r10, %f80;
	shl.b32 	%r11, %r10, 23;
	sub.s32 	%r12, %r11, %r9;
	mov.b32 	%f92, %r12;
	add.s32 	%r13, %r9, 2130706432;
	mov.b32 	%f93, %r13;
	fma.rn.f32 	%f94, %f89, 0f391FCB8E, 0f3AAF85ED;
	fma.rn.f32 	%f95, %f94, %f89, 0f3C1D9856;
	fma.rn.f32 	%f96, %f95, %f89, 0f3D6357BB;
	fma.rn.f32 	%f97, %f96, %f89, 0f3E75FDEC;
	fma.rn.f32 	%f98, %f97, %f89, 0f3F317218;
	fma.rn.f32 	%f99, %f98, %f89, 0f3F800000;
	mul.f32 	%f100, %f99, %f93;
	mul.f32 	%f101, %f100, %f92;
	selp.f32 	%f435, %f90, %f101, %p11;
	and.pred  	%p12, %p8, %p9;
	@%p12 bra 	$L__BB2_6;
	add.f32 	%f102, %f5, %f5;
	mov.b32 	%r14, %f102;
	and.b32  	%r15, %r14, 2147483647;
	mov.b32 	%f435, %r15;
$L__BB2_6:
	sub.f32 	%f11, %f3, %f4;
	abs.f32 	%f12, %f11;
	setp.eq.f32 	%p13, %f11, 0f3F800000;
	mov.f32 	%f436, 0f3F800000;
	@%p13 bra 	$L__BB2_11;
	setp.num.f32 	%p14, %f12, %f12;
	@%p14 bra 	$L__BB2_9;
	mov.f32 	%f160, 0f40000000;
	add.rn.f32 	%f436, %f11, %f160;
	bra.uni 	$L__BB2_11;
$L__BB2_9:
	setp.lt.f32 	%p15, %f12, 0f00800000;
	mul.f32 	%f105, %f12, 0f4B800000;
	selp.f32 	%f106, %f105, %f12, %p15;
	mov.b32 	%r16, %f106;
	add.s32 	%r17, %r16, -1060439283;
	and.b32  	%r18, %r17, -8388608;
	sub.s32 	%r19, %r16, %r18;
	mov.b32 	%f107, %r19;
	cvt.rn.f32.s32 	%f108, %r18;
	selp.f32 	%f109, 0fC1C00000, 0f00000000, %p15;
	fma.rn.f32 	%f110, %f108, 0f34000000, %f109;
	add.f32 	%f111, %f107, 0fBF800000;
	add.f32 	%f112, %f107, 0f3F800000;
	rcp.approx.ftz.f32 	%f113, %f112;
	add.f32 	%f114, %f111, %f111;
	mul.f32 	%f115, %f114, %f113;
	mul.f32 	%f116, %f115, %f115;
	neg.f32 	%f117, %f115;
	sub.f32 	%f118, %f111, %f115;
	add.f32 	%f119, %f118, %f118;
	fma.rn.f32 	%f120, %f117, %f111, %f119;
	mul.rn.f32 	%f121, %f113, %f120;
	fma.rn.f32 	%f122, %f116, 0f3A2C32E4, 0f3B52E7DB;
	fma.rn.f32 	%f123, %f122, %f116, 0f3C93BB73;
	fma.rn.f32 	%f124, %f123, %f116, 0f3DF6384F;
	mul.rn.f32 	%f125, %f124, %f116;
	fma.rn.f32 	%f126, %f115, 0f3FB8AA3B, %f110;
	mul.f32 	%f127, %f125, 0f40400000;
	sub.f32 	%f128, %f110, %f126;
	fma.rn.f32 	%f129, %f115, 0f3FB8AA3B, %f128;
	fma.rn.f32 	%f130, %f121, 0f3FB8AA3B, %f129;
	fma.rn.f32 	%f131, %f115, 0f32A55E34, %f130;
	fma.rn.f32 	%f132, %f127, %f121, %f131;
	fma.rn.f32 	%f133, %f125, %f115, %f132;
	add.rn.f32 	%f134, %f126, %f133;
	mov.f32 	%f135, 0f40000000;
	mul.rn.f32 	%f136, %f134, %f135;
	cvt.rni.f32.f32 	%f137, %f136;
	sub.f32 	%f138, %f136, %f137;
	neg.f32 	%f139, %f136;
	fma.rn.f32 	%f140, %f134, 0f40000000, %f139;
	neg.f32 	%f141, %f126;
	add.rn.f32 	%f142, %f134, %f141;
	neg.f32 	%f143, %f142;
	add.rn.f32 	%f144, %f133, %f143;
	fma.rn.f32 	%f145, %f144, 0f40000000, %f140;
	add.f32 	%f146, %f138, %f145;
	setp.gt.f32 	%p16, %f137, 0f00000000;
	selp.b32 	%r20, 0, -2097152000, %p16;
	setp.neu.f32 	%p17, %f11, 0f00000000;
	setp.neu.f32 	%p18, %f12, 0f7F800000;
	setp.lt.f32 	%p19, %f136, 0f00000000;
	selp.f32 	%f147, 0f00000000, 0f7F800000, %p19;
	abs.f32 	%f148, %f136;
	setp.gt.f32 	%p20, %f148, 0f43180000;
	cvt.rzi.s32.f32 	%r21, %f137;
	shl.b32 	%r22, %r21, 23;
	sub.s32 	%r23, %r22, %r20;
	mov.b32 	%f149, %r23;
	add.s32 	%r24, %r20, 2130706432;
	mov.b32 	%f150, %r24;
	fma.rn.f32 	%f151, %f146, 0f391FCB8E, 0f3AAF85ED;
	fma.rn.f32 	%f152, %f151, %f146, 0f3C1D9856;
	fma.rn.f32 	%f153, %f152, %f146, 0f3D6357BB;
	fma.rn.f32 	%f154, %f153, %f146, 0f3E75FDEC;
	fma.rn.f32 	%f155, %f154, %f146, 0f3F317218;
	fma.rn.f32 	%f156, %f155, %f146, 0f3F800000;
	mul.f32 	%f157, %f156, %f150;
	mul.f32 	%f158, %f157, %f149;
	selp.f32 	%f436, %f147, %f158, %p20;
	and.pred  	%p21, %p17, %p18;
	@%p21 bra 	$L__BB2_11;
	add.f32 	%f159, %f11, %f11;
	mov.b32 	%r25, %f159;
	and.b32  	%r26, %r25, 2147483647;
	mov.b32 	%f436, %r26;
$L__BB2_11:
	add.f32 	%f162, %f435, %f436;
	sqrt.rn.f32 	%f17, %f162;
	abs.f32 	%f18, %f17;
	setp.lt.f32 	%p22, %f18, 0f00800000;
	mul.f32 	%f163, %f18, 0f4B800000;
	selp.f32 	%f164, %f163, %f18, %p22;
	selp.f32 	%f165, 0fC1C00000, 0f00000000, %p22;
	mov.b32 	%r27, %f164;
	add.s32 	%r28, %r27, -1060439283;
	and.b32  	%r29, %r28, -8388608;
	sub.s32 	%r30, %r27, %r29;
	mov.b32 	%f166, %r30;
	cvt.rn.f32.s32 	%f167, %r29;
	fma.rn.f32 	%f168, %f167, 0f34000000, %f165;
	add.f32 	%f169, %f166, 0fBF800000;
	add.f32 	%f170, %f166, 0f3F800000;
	rcp.approx.ftz.f32 	%f171, %f170;
	add.f32 	%f172, %f169, %f169;
	mul.f32 	%f173, %f172, %f171;
	mul.f32 	%f174, %f173, %f173;
	sub.f32 	%f175, %f169, %f173;
	add.f32 	%f176, %f175, %f175;
	neg.f32 	%f177, %f173;
	fma.rn.f32 	%f178, %f177, %f169, %f176;
	mul.rn.f32 	%f179, %f171, %f178;
	fma.rn.f32 	%f180, %f174, 0f3A2C32E4, 0f3B52E7DB;
	fma.rn.f32 	%f181, %f180, %f174, 0f3C93BB73;
	fma.rn.f32 	%f182, %f181, %f174, 0f3DF6384F;
	mul.rn.f32 	%f183, %f182, %f174;
	fma.rn.f32 	%f184, %f173, 0f3FB8AA3B, %f168;
	sub.f32 	%f185, %f168, %f184;
	fma.rn.f32 	%f186, %f173, 0f3FB8AA3B, %f185;
	fma.rn.f32 	%f187, %f179, 0f3FB8AA3B, %f186;
	fma.rn.f32 	%f188, %f173, 0f32A55E34, %f187;
	mul.f32 	%f189, %f183, 0f40400000;
	fma.rn.f32 	%f190, %f189, %f179, %f188;
	fma.rn.f32 	%f191, %f183, %f173, %f190;
	add.rn.f32 	%f192, %f184, %f191;
	neg.f32 	%f193, %f184;
	add.rn.f32 	%f194, %f192, %f193;
	neg.f32 	%f195, %f194;
	add.rn.f32 	%f196, %f191, %f195;
	mov.f32 	%f197, 0f40400000;
	mul.rn.f32 	%f198, %f192, %f197;
	neg.f32 	%f199, %f198;
	fma.rn.f32 	%f200, %f192, 0f40400000, %f199;
	fma.rn.f32 	%f201, %f196, 0f40400000, %f200;
	cvt.rni.f32.f32 	%f202, %f198;
	sub.f32 	%f203, %f198, %f202;
	add.f32 	%f204, %f203, %f201;
	fma.rn.f32 	%f205, %f204, 0f391FCB8E, 0f3AAF85ED;
	fma.rn.f32 	%f206, %f205, %f204, 0f3C1D9856;
	fma.rn.f32 	%f207, %f206, %f204, 0f3D6357BB;
	fma.rn.f32 	%f208, %f207, %f204, 0f3E75FDEC;
	fma.rn.f32 	%f209, %f208, %f204, 0f3F317218;
	fma.rn.f32 	%f210, %f209, %f204, 0f3F800000;
	cvt.rzi.s32.f32 	%r31, %f202;
	setp.gt.f32 	%p23, %f202, 0f00000000;
	selp.b32 	%r32, 0, -2097152000, %p23;
	add.s32 	%r33, %r32, 2130706432;
	mov.b32 	%f211, %r33;
	mul.f32 	%f212, %f210, %f211;
	shl.b32 	%r34, %r31, 23;
	sub.s32 	%r35, %r34, %r32;
	mov.b32 	%f213, %r35;
	mul.f32 	%f214, %f212, %f213;
	abs.f32 	%f215, %f198;
	setp.gt.f32 	%p24, %f215, 0f43180000;
	setp.lt.f32 	%p25, %f198, 0f00000000;
	selp.f32 	%f216, 0f00000000, 0f7F800000, %p25;
	selp.f32 	%f19, %f216, %f214, %p24;
	setp.eq.f32 	%p26, %f17, 0f3F800000;
	mov.f32 	%f437, 0f3F800000;
	@%p26 bra 	$L__BB2_18;
	setp.num.f32 	%p27, %f18, %f18;
	@%p27 bra 	$L__BB2_14;
	mov.f32 	%f217, 0f40400000;
	add.rn.f32 	%f437, %f17, %f217;
	bra.uni 	$L__BB2_18;
$L__BB2_14:
	setp.neu.f32 	%p28, %f17, 0f00000000;
	setp.neu.f32 	%p29, %f18, 0f7F800000;
	and.pred  	%p30, %p28, %p29;
	@%p30 bra 	$L__BB2_16;
	add.f32 	%f437, %f17, %f17;
	bra.uni 	$L__BB2_18;
$L__BB2_16:
	setp.geu.f32 	%p31, %f17, 0f00000000;
	mov.f32 	%f437, %f19;
	@%p31 bra 	$L__BB2_18;
	neg.f32 	%f437, %f19;
$L__BB2_18:
	mov.f32 	%f219, 0fB1800000;
	mov.f32 	%f220, 0f3EE38E39;
	mul.rn.f32 	%f221, %f220, %f219;
	mov.f32 	%f222, 0f3D4A4588;
	mov.f32 	%f223, 0f3DF80F5F;
	mul.rn.f32 	%f224, %f223, %f222;
	mul.f32 	%f225, %f224, 0f40400000;
	fma.rn.f32 	%f226, %f221, 0f3FB8AA3B, 0f336DD092;
	fma.rn.f32 	%f227, 0f3E638E39, 0f32A55E34, %f226;
	fma.rn.f32 	%f228, %f225, %f221, %f227;
	fma.rn.f32 	%f229, %f224, 0f3E638E39, %f228;
	mov.f32 	%f230, 0f405484B1;
	add.rn.f32 	%f231, %f230, %f229;
	mov.f32 	%f232, 0fC1300000;
	mul.rn.f32 	%f233, %f231, %f232;
	cvt.rni.f32.f32 	%f234, %f233;
	sub.f32 	%f235, %f233, %f234;
	neg.f32 	%f236, %f233;
	fma.rn.f32 	%f237, %f231, 0fC1300000, %f236;
	mov.f32 	%f238, 0fC05484B1;
	add.rn.f32 	%f239, %f231, %f238;
	neg.f32 	%f240, %f239;
	add.rn.f32 	%f241, %f229, %f240;
	fma.rn.f32 	%f242, %f241, 0fC1300000, %f237;
	add.f32 	%f243, %f235, %f242;
	setp.gt.f32 	%p32, %f234, 0f00000000;
	selp.b32 	%r36, 0, -2097152000, %p32;
	setp.lt.f32 	%p33, %f233, 0f00000000;
	selp.f32 	%f244, 0f00000000, 0f7F800000, %p33;
	abs.f32 	%f245, %f233;
	setp.gt.f32 	%p34, %f245, 0f43180000;
	cvt.rzi.s32.f32 	%r37, %f234;
	shl.b32 	%r38, %r37, 23;
	sub.s32 	%r39, %r38, %r36;
	mov.b32 	%f246, %r39;
	add.s32 	%r40, %r36, 2130706432;
	mov.b32 	%f247, %r40;
	fma.rn.f32 	%f248, %f243, 0f391FCB8E, 0f3AAF85ED;
	fma.rn.f32 	%f249, %f248, %f243, 0f3C1D9856;
	fma.rn.f32 	%f250, %f249, %f243, 0f3D6357BB;
	fma.rn.f32 	%f251, %f250, %f243, 0f3E75FDEC;
	fma.rn.f32 	%f252, %f251, %f243, 0f3F317218;
	fma.rn.f32 	%f253, %f252, %f243, 0f3F800000;
	mul.f32 	%f254, %f253, %f247;
	mul.f32 	%f255, %f254, %f246;
	selp.f32 	%f256, %f244, %f255, %p34;
	cvt.f64.f32 	%fd2, %f256;
	mul.f64 	%fd3, %fd2, 0d401AB126E978D4FE;
	cvt.f64.f32 	%fd4, %f437;
	cvt.f64.f32 	%fd5, %f2;
	cvt.f64.f32 	%fd6, %f1;
	mul.f64 	%fd7, %fd3, %fd6;
	mul.f64 	%fd8, %fd7, %fd5;
	div.rn.f64 	%fd9, %fd8, %fd4;
	cvt.f64.f32 	%fd10, %f5;
	mul.f64 	%fd11, %fd9, %fd10;
	cvta.to.global.u64 	%rd17, %rd8;
	mul.wide.u32 	%rd18, %r3, 4;
	add.s64 	%rd19, %rd17, %rd18;
	ld.global.f32 	%f257, [%rd19];
	cvt.f64.f32 	%fd12, %f257;
	sub.f64 	%fd13, %fd12, %fd11;
	cvt.rn.f32.f64 	%f258, %fd13;
	st.global.f32 	[%rd19], %f258;
	ld.global.f32 	%f259, [%rd1];
	cvt.f64.f32 	%fd14, %f259;
	mul.f64 	%fd15, %fd3, %fd14;
	ld.global.f32 	%f260, [%rd2];
	cvt.f64.f32 	%fd16, %f260;
	mul.f64 	%fd1, %fd15, %fd16;
	ld.global.f32 	%f261, [%rd3];
	ld.global.f32 	%f24, [%rd4];
	ld.global.f32 	%f262, [%rd5];
	ld.global.f32 	%f25, [%rd6];
	sub.f32 	%f26, %f261, %f262;
	abs.f32 	%f27, %f26;
	setp.eq.f32 	%p35, %f26, 0f3F800000;
	mov.f32 	%f438, 0f3F800000;
	@%p35 bra 	$L__BB2_23;
	setp.num.f32 	%p36, %f27, %f27;
	@%p36 bra 	$L__BB2_21;
	mov.f32 	%f318, 0f40000000;
	add.rn.f32 	%f438, %f26, %f318;
	bra.uni 	$L__BB2_23;
$L__BB2_21:
	setp.lt.f32 	%p37, %f27, 0f00800000;
	mul.f32 	%f263, %f27, 0f4B800000;
	selp.f32 	%f264, %f263, %f27, %p37;
	mov.b32 	%r41, %f264;
	add.s32 	%r42, %r41, -1060439283;
	and.b32  	%r43, %r42, -8388608;
	sub.s32 	%r44, %r41, %r43;
	mov.b32 	%f265, %r44;
	cvt.rn.f32.s32 	%f266, %r43;
	selp.f32 	%f267, 0fC1C00000, 0f00000000, %p37;
	fma.rn.f32 	%f268, %f266, 0f34000000, %f267;
	add.f32 	%f269, %f265, 0fBF800000;
	add.f32 	%f270, %f265, 0f3F800000;
	rcp.approx.ftz.f32 	%f271, %f270;
	add.f32 	%f272, %f269, %f269;
	mul.f32 	%f273, %f272, %f271;
	mul.f32 	%f274, %f273, %f273;
	neg.f32 	%f275, %f273;
	sub.f32 	%f276, %f269, %f273;
	add.f32 	%f277, %f276, %f276;
	fma.rn.f32 	%f278, %f275, %f269, %f277;
	mul.rn.f32 	%f279, %f271, %f278;
	fma.rn.f32 	%f280, %f274, 0f3A2C32E4, 0f3B52E7DB;
	fma.rn.f32 	%f281, %f280, %f274, 0f3C93BB73;
	fma.rn.f32 	%f282, %f281, %f274, 0f3DF6384F;
	mul.rn.f32 	%f283, %f282, %f274;
	fma.rn.f32 	%f284, %f273, 0f3FB8AA3B, %f268;
	mul.f32 	%f285, %f283, 0f40400000;
	sub.f32 	%f286, %f268, %f284;
	fma.rn.f32 	%f287, %f273, 0f3FB8AA3B, %f286;
	fma.rn.f32 	%f288, %f279, 0f3FB8AA3B, %f287;
	fma.rn.f32 	%f289, %f273, 0f32A55E34, %f288;
	fma.rn.f32 	%f290, %f285, %f279, %f289;
	fma.rn.f32 	%f291, %f283, %f273, %f290;
	add.rn.f32 	%f292, %f284, %f291;
	mov.f32 	%f293, 0f40000000;
	mul.rn.f32 	%f294, %f292, %f293;
	cvt.rni.f32.f32 	%f295, %f294;
	sub.f32 	%f296, %f294, %f295;
	neg.f32 	%f297, %f294;
	fma.rn.f32 	%f298, %f292, 0f40000000, %f297;
	neg.f32 	%f299, %f284;
	add.rn.f32 	%f300, %f292, %f299;
	neg.f32 	%f301, %f300;
	add.rn.f32 	%f302, %f291, %f301;
	fma.rn.f32 	%f303, %f302, 0f40000000, %f298;
	add.f32 	%f304, %f296, %f303;
	setp.gt.f32 	%p38, %f295, 0f00000000;
	selp.b32 	%r45, 0, -2097152000, %p38;
	setp.neu.f32 	%p39, %f26, 0f00000000;
	setp.neu.f32 	%p40, %f27, 0f7F800000;
	setp.lt.f32 	%p41, %f294, 0f00000000;
	selp.f32 	%f305, 0f00000000, 0f7F800000, %p41;
	abs.f32 	%f306, %f294;
	setp.gt.f32 	%p42, %f306, 0f43180000;
	cvt.rzi.s32.f32 	%r46, %f295;
	shl.b32 	%r47, %r46, 23;
	sub.s32 	%r48, %r47, %r45;
	mov.b32 	%f307, %r48;
	add.s32 	%r49, %r45, 2130706432;
	mov.b32 	%f308, %r49;
	fma.rn.f32 	%f309, %f304, 0f391FCB8E, 0f3AAF85ED;
	fma.rn.f32 	%f310, %f309, %f304, 0f3C1D9856;
	fma.rn.f32 	%f311, %f310, %f304, 0f3D6357BB;
	fma.rn.f32 	%f312, %f311, %f304, 0f3E75FDEC;
	fma.rn.f32 	%f313, %f312, %f304, 0f3F317218;
	fma.rn.f32 	%f314, %f313, %f304, 0f3F800000;
	mul.f32 	%f315, %f314, %f308;
	mul.f32 	%f316, %f315, %f307;
	selp.f32 	%f438, %f305, %f316, %p42;
	and.pred  	%p43, %p39, %p40;
	@%p43 bra 	$L__BB2_23;
	add.f32 	%f317, %f26, %f26;
	mov.b32 	%r50, %f317;
	and.b32  	%r51, %r50, 2147483647;
	mov.b32 	%f438, %r51;
$L__BB2_23:
	sub.f32 	%f32, %f24, %f25;
	abs.f32 	%f33, %f32;
	setp.eq.f32 	%p44, %f32, 0f3F800000;
	mov.f32 	%f439, 0f3F800000;
	@%p44 bra 	$L__BB2_28;
	setp.num.f32 	%p45, %f33, %f33;
	@%p45 bra 	$L__BB2_26;
	mov.f32 	%f375, 0f40000000;
	add.rn.f32 	%f439, %f32, %f375;
	bra.uni 	$L__BB2_28;
$L__BB2_26:
	setp.lt.f32 	%p46, %f33, 0f00800000;
	mul.f32 	%f320, %f33, 0f4B800000;
	selp.f32 	%f321, %f320, %f33, %p46;
	mov.b32 	%r52, %f321;
	add.s32 	%r53, %r52, -1060439283;
	and.b32  	%r54, %r53, -8388608;
	sub.s32 	%r55, %r52, %r54;
	mov.b32 	%f322, %r55;
	cvt.rn.f32.s32 	%f323, %r54;
	selp.f32 	%f324, 0fC1C00000, 0f00000000, %p46;
	fma.rn.f32 	%f325, %f323, 0f34000000, %f324;
	add.f32 	%f326, %f322, 0fBF800000;
	add.f32 	%f327, %f322, 0f3F800000;
	rcp.approx.ftz.f32 	%f328, %f327;
	add.f32 	%f329, %f326, %f326;
	mul.f32 	%f330, %f329, %f328;
	mul.f32 	%f331, %f330, %f330;
	neg.f32 	%f332, %f330;
	sub.f32 	%f333, %f326, %f330;
	add.f32 	%f334, %f333, %f333;
	fma.rn.f32 	%f335, %f332, %f326, %f334;
	mul.rn.f32 	%f336, %f328, %f335;
	fma.rn.f32 	%f337, %f331, 0f3A2C32E4, 0f3B52E7DB;
	fma.rn.f32 	%f338, %f337, %f331, 0f3C93BB73;
	fma.rn.f32 	%f339, %f338, %f331, 0f3DF6384F;
	mul.rn.f32 	%f340, %f339, %f331;
	fma.rn.f32 	%f341, %f330, 0f3FB8AA3B, %f325;
	mul.f32 	%f342, %f340, 0f40400000;
	sub.f32 	%f343, %f325, %f341;
	fma.rn.f32 	%f344, %f330, 0f3FB8AA3B, %f343;
	fma.rn.f32 	%f345, %f336, 0f3FB8AA3B, %f344;
	fma.rn.f32 	%f346, %f330, 0f32A55E34, %f345;
	fma.rn.f32 	%f347, %f342, %f336, %f346;
	fma.rn.f32 	%f348, %f340, %f330, %f347;
	add.rn.f32 	%f349, %f341, %f348;
	mov.f32 	%f350, 0f40000000;
	mul.rn.f32 	%f351, %f349, %f350;
	cvt.rni.f32.f32 	%f352, %f351;
	sub.f32 	%f353, %f351, %f352;
	neg.f32 	%f354, %f351;
	fma.rn.f32 	%f355, %f349, 0f40000000, %f354;
	neg.f32 	%f356, %f341;
	add.rn.f32 	%f357, %f349, %f356;
	neg.f32 	%f358, %f357;
	add.rn.f32 	%f359, %f348, %f358;
	fma.rn.f32 	%f360, %f359, 0f40000000, %f355;
	add.f32 	%f361, %f353, %f360;
	setp.gt.f32 	%p47, %f352, 0f00000000;
	selp.b32 	%r56, 0, -2097152000, %p47;
	setp.neu.f32 	%p48, %f32, 0f00000000;
	setp.neu.f32 	%p49, %f33, 0f7F800000;
	setp.lt.f32 	%p50, %f351, 0f00000000;
	selp.f32 	%f362, 0f00000000, 0f7F800000, %p50;
	abs.f32 	%f363, %f351;
	setp.gt.f32 	%p51, %f363, 0f43180000;
	cvt.rzi.s32.f32 	%r57, %f352;
	shl.b32 	%r58, %r57, 23;
	sub.s32 	%r59, %r58, %r56;
	mov.b32 	%f364, %r59;
	add.s32 	%r60, %r56, 2130706432;
	mov.b32 	%f365, %r60;
	fma.rn.f32 	%f366, %f361, 0f391FCB8E, 0f3AAF85ED;
	fma.rn.f32 	%f367, %f366, %f361, 0f3C1D9856;
	fma.rn.f32 	%f368, %f367, %f361, 0f3D6357BB;
	fma.rn.f32 	%f369, %f368, %f361, 0f3E75FDEC;
	fma.rn.f32 	%f370, %f369, %f361, 0f3F317218;
	fma.rn.f32 	%f371, %f370, %f361, 0f3F800000;
	mul.f32 	%f372, %f371, %f365;
	mul.f32 	%f373, %f372, %f364;
	selp.f32 	%f439, %f362, %f373, %p51;
	and.pred  	%p52, %p48, %p49;
	@%p52 bra 	$L__BB2_28;
	add.f32 	%f374, %f32, %f32;
	mov.b32 	%r61, %f374;
	and.b32  	%r62, %r61, 2147483647;
	mov.b32 	%f439, %r62;
$L__BB2_28:
	add.f32 	%f377, %f438, %f439;
	sqrt.rn.f32 	%f38, %f377;
	abs.f32 	%f39, %f38;
	setp.lt.f32 	%p53, %f39, 0f00800000;
	mul.f32 	%f378, %f39, 0f4B800000;
	selp.f32 	%f379, %f378, %f39, %p53;
	selp.f32 	%f380, 0fC1C00000, 0f00000000, %p53;
	mov.b32 	%r63, %f379;
	add.s32 	%r64, %r63, -1060439283;
	and.b32  	%r65, %r64, -8388608;
	sub.s32 	%r66, %r63, %r65;
	mov.b32 	%f381, %r66;
	cvt.rn.f32.s32 	%f382, %r65;
	fma.rn.f32 	%f383, %f382, 0f34000000, %f380;
	add.f32 	%f384, %f381, 0fBF800000;
	add.f32 	%f385, %f381, 0f3F800000;
	rcp.approx.ftz.f32 	%f386, %f385;
	add.f32 	%f387, %f384, %f384;
	mul.f32 	%f388, %f387, %f386;
	mul.f32 	%f389, %f388, %f388;
	sub.f32 	%f390, %f384, %f388;
	add.f32 	%f391, %f390, %f390;
	neg.f32 	%f392, %f388;
	fma.rn.f32 	%f393, %f392, %f384, %f391;
	mul.rn.f32 	%f394, %f386, %f393;
	fma.rn.f32 	%f395, %f389, 0f3A2C32E4, 0f3B52E7DB;
	fma.rn.f32 	%f396, %f395, %f389, 0f3C93BB73;
	fma.rn.f32 	%f397, %f396, %f389, 0f3DF6384F;
	mul.rn.f32 	%f398, %f397, %f389;
	fma.rn.f32 	%f399, %f388, 0f3FB8AA3B, %f383;
	sub.f32 	%f400, %f383, %f399;
	fma.rn.f32 	%f401, %f388, 0f3FB8AA3B, %f400;
	fma.rn.f32 	%f402, %f394, 0f3FB8AA3B, %f401;
	fma.rn.f32 	%f403, %f388, 0f32A55E34, %f402;
	mul.f32 	%f404, %f398, 0f40400000;
	fma.rn.f32 	%f405, %f404, %f394, %f403;
	fma.rn.f32 	%f406, %f398, %f388, %f405;
	add.rn.f32 	%f407, %f399, %f406;
	neg.f32 	%f408, %f399;
	add.rn.f32 	%f409, %f407, %f408;
	neg.f32 	%f410, %f409;
	add.rn.f32 	%f411, %f406, %f410;
	mov.f32 	%f412, 0f40400000;
	mul.rn.f32 	%f413, %f407, %f412;
	neg.f32 	%f414, %f413;
	fma.rn.f32 	%f415, %f407, 0f40400000, %f414;
	fma.rn.f32 	%f416, %f411, 0f40400000, %f415;
	cvt.rni.f32.f32 	%f417, %f413;
	sub.f32 	%f418, %f413, %f417;
	add.f32 	%f419, %f418, %f416;
	fma.rn.f32 	%f420, %f419, 0f391FCB8E, 0f3AAF85ED;
	fma.rn.f32 	%f421, %f420, %f419, 0f3C1D9856;
	fma.rn.f32 	%f422, %f421, %f419, 0f3D6357BB;
	fma.rn.f32 	%f423, %f422, %f419, 0f3E75FDEC;
	fma.rn.f32 	%f424, %f423, %f419, 0f3F317218;
	fma.rn.f32 	%f425, %f424, %f419, 0f3F800000;
	cvt.rzi.s32.f32 	%r67, %f417;
	setp.gt.f32 	%p54, %f417, 0f00000000;
	selp.b32 	%r68, 0, -2097152000, %p54;
	add.s32 	%r69, %r68, 2130706432;
	mov.b32 	%f426, %r69;
	mul.f32 	%f427, %f425, %f426;
	shl.b32 	%r70, %r67, 23;
	sub.s32 	%r71, %r70, %r68;
	mov.b32 	%f428, %r71;
	mul.f32 	%f429, %f427, %f428;
	abs.f32 	%f430, %f413;
	setp.gt.f32 	%p55, %f430, 0f43180000;
	setp.lt.f32 	%p56, %f413, 0f00000000;
	selp.f32 	%f431, 0f00000000, 0f7F800000, %p56;
	selp.f32 	%f40, %f431, %f429, %p55;
	setp.eq.f32 	%p57, %f38, 0f3F800000;
	mov.f32 	%f440, 0f3F800000;
	@%p57 bra 	$L__BB2_35;
	setp.num.f32 	%p58, %f39, %f39;
	@%p58 bra 	$L__BB2_31;
	mov.f32 	%f432, 0f40400000;
	add.rn.f32 	%f440, %f38, %f432;
	bra.uni 	$L__BB2_35;
$L__BB2_31:
	setp.neu.f32 	%p59, %f38, 0f00000000;
	setp.neu.f32 	%p60, %f39, 0f7F800000;
	and.pred  	%p61, %p59, %p60;
	@%p61 bra 	$L__BB2_33;
	add.f32 	%f440, %f38, %f38;
	bra.uni 	$L__BB2_35;
$L__BB2_33:
	setp.geu.f32 	%p62, %f38, 0f00000000;
	mov.f32 	%f440, %f40;
	@%p62 bra 	$L__BB2_35;
	neg.f32 	%f440, %f40;
$L__BB2_35:
	cvt.f64.f32 	%fd17, %f440;
	div.rn.f64 	%fd18, %fd1, %fd17;
	cvt.f64.f32 	%fd19, %f32;
	mul.f64 	%fd20, %fd18, %fd19;
	cvta.to.global.u64 	%rd20, %rd9;
	add.s64 	%rd22, %rd20, %rd18;
	ld.global.f32 	%f433, [%rd22];
	cvt.f64.f32 	%fd21, %f433;
	sub.f64 	%fd22, %fd21, %fd20;
	cvt.rn.f32.f64 	%f434, %fd22;
	st.global.f32 	[%rd22], %f434;
$L__BB2_36:
	ret;

}
	// .globl	_Z15updatePositionsPfS_S_S_
.visible .entry _Z15updatePositionsPfS_S_S_(
	.param .u64 .ptr .align 1 _Z15updatePositionsPfS_S_S__param_0,
	.param .u64 .ptr .align 1 _Z15updatePositionsPfS_S_S__param_1,
	.param .u64 .ptr .align 1 _Z15updatePositionsPfS_S_S__param_2,
	.param .u64 .ptr .align 1 _Z15updatePositionsPfS_S_S__param_3
)
{
	.reg .pred 	%p<2>;
	.reg .b32 	%r<2>;
	.reg .b32 	%f<7>;
	.reg .b64 	%rd<14>;

	ld.param.u64 	%rd1, [_Z15updatePositionsPfS_S_S__param_0];
	ld.param.u64 	%rd2, [_Z15updatePositionsPfS_S_S__param_1];
	ld.param.u64 	%rd3, [_Z15updatePositionsPfS_S_S__param_2];
	ld.param.u64 	%rd4, [_Z15updatePositionsPfS_S_S__param_3];
	mov.u32 	%r1, %tid.x;
	setp.gt.u32 	%p1, %r1, 9;
	@%p1 bra 	$L__BB3_2;
	cvta.to.global.u64 	%rd5, %rd3;
	cvta.to.global.u64 	%rd6, %rd1;
	cvta.to.global.u64 	%rd7, %rd4;
	cvta.to.global.u64 	%rd8, %rd2;
	mul.wide.u32 	%rd9, %r1, 4;
	add.s64 	%rd10, %rd5, %rd9;
	ld.global.f32 	%f1, [%rd10];
	add.s64 	%rd11, %rd6, %rd9;
	ld.global.f32 	%f2, [%rd11];
	add.f32 	%f3, %f1, %f2;
	st.global.f32 	[%rd11], %f3;
	add.s64 	%rd12, %rd7, %rd9;
	ld.global.f32 	%f4, [%rd12];
	add.s64 	%rd13, %rd8, %rd9;
	ld.global.f32 	%f5, [%rd13];
	add.f32 	%f6, %f4, %f5;
	st.global.f32 	[%rd13], %f6;
$L__BB3_2:
	ret;

}


// ===== COMPILED SASS (sm_100) =====

	.target	sm_100

	.elftype	@"ET_EXEC"


//--------------------- .note.nv.tkinfo           --------------------------
	.section	.note.nv.tkinfo,"",@"SHT_NOTE"
	.sectionflags	@"SHF_NOTE_NV_TKINFO"
	.tkinfo
        /*0018*/ 	.word	0x00000002
        /*0030*/ 	.string	""
        /*0030*/ 	.string	"ptxas"
        /*0030*/ 	.string	"Cuda compilation tools, release 13.0, V13.0.88"
        /*0030*/ 	.string	"Build cuda_13.0.r13.0/compiler.36424714_0"
        /*0030*/ 	.string	"-arch sm_100 -m 64 "



//--------------------- .note.nv.cuinfo           --------------------------
	.section	.note.nv.cuinfo,"",@"SHT_NOTE"
	.sectionflags	@"SHF_NOTE_NV_CUINFO"
        /*0018*/ 	.short	0x0002
        /*001a*/ 	.short	0x0064
        /*001c*/ 	.short	0x0082
	.zero		2


//--------------------- .nv.info                  --------------------------
	.section	.nv.info,"",@"SHT_CUDA_INFO"
	.align	4


	//----- nvinfo : EIATTR_REGCOUNT
	.align		4
        /*0000*/ 	.byte	0x04, 0x2f
        /*0002*/ 	.short	(.L_10 - .L_9)
	.align		4
.L_9:
        /*0004*/ 	.word	index@(_Z7myprintv)
        /*0008*/ 	.word	0x00000004


	//----- nvinfo : EIATTR_FRAME_SIZE
	.align		4
.L_10:
        /*000c*/ 	.byte	0x04, 0x11
        /*000e*/ 	.short	(.L_12 - .L_11)
	.align		4
.L_11:
        /*0010*/ 	.word	index@(_Z7myprintv)
        /*0014*/ 	.word	0x00000000


	//----- nvinfo : EIATTR_REGCOUNT
	.align		4
.L_12:
        /*0018*/ 	.byte	0x04, 0x2f
        /*001a*/ 	.short	(.L_14 - .L_13)
	.align		4
.L_13:
        /*001c*/ 	.word	index@(_Z10initializePfS_S_S_S_)
        /*0020*/ 	.word	0x00000016


	//----- nvinfo : EIATTR_FRAME_SIZE
	.align		4
.L_14:
        /*0024*/ 	.byte	0x04, 0x11
        /*0026*/ 	.short	(.L_16 - .L_15)
	.align		4
.L_15:
        /*0028*/ 	.word	index@(_Z10initializePfS_S_S_S_)
        /*002c*/ 	.word	0x00000000


	//----- nvinfo : EIATTR_REGCOUNT
	.align		4
.L_16:
        /*0030*/ 	.byte	0x04, 0x2f
        /*0032*/ 	.short	(.L_18 - .L_17)
	.align		4
.L_17:
        /*0034*/ 	.word	index@(_Z16updateVelocitiesPfS_S_S_S_)
        /*0038*/ 	.word	0x00000026


	//----- nvinfo : EIATTR_FRAME_SIZE
	.align		4
.L_18:
        /*003c*/ 	.byte	0x04, 0x11
        /*003e*/ 	.short	(.L_20 - .L_19)
	.align		4
.L_19:
        /*0040*/ 	.word	index@($__internal_1_$__cuda_sm20_sqrt_rn_f32_slowpath)
        /*0044*/ 	.word	0x00000000


	//----- nvinfo : EIATTR_FRAME_SIZE
	.align		4
.L_20:
        /*0048*/ 	.byte	0x04, 0x11
        /*004a*/ 	.short	(.L_22 - .L_21)
	.align		4
.L_21:
        /*004c*/ 	.word	index@($__internal_0_$__cuda_sm20_div_rn_f64_full)
        /*0050*/ 	.word	0x00000000


	//----- nvinfo : EIATTR_FRAME_SIZE
	.align		4
.L_22:
        /*0054*/ 	.byte	0x04, 0x11
        /*0056*/ 	.short	(.L_24 - .L_23)
	.align		4
.L_23:
        /*0058*/ 	.word	index@(_Z16updateVelocitiesPfS_S_S_S_)
        /*005c*/ 	.word	0x00000000


	//----- nvinfo : EIATTR_REGCOUNT
	.align		4
.L_24:
        /*0060*/ 	.byte	0x04, 0x2f
        /*0062*/ 	.short	(.L_26 - .L_25)
	.align		4
.L_25:
        /*0064*/ 	.word	index@(_Z15updatePositionsPfS_S_S_)
        /*0068*/ 	.word	0x00000010


	//----- nvinfo : EIATTR_FRAME_SIZE
	.align		4
.L_26:
        /*006c*/ 	.byte	0x04, 0x11
        /*006e*/ 	.short	(.L_28 - .L_27)
	.align		4
.L_27:
        /*0070*/ 	.word	index@(_Z15updatePositionsPfS_S_S_)
        /*0074*/ 	.word	0x00000000


	//----- nvinfo : EIATTR_MIN_STACK_SIZE
	.align		4
.L_28:
        /*0078*/ 	.byte	0x04, 0x12
        /*007a*/ 	.short	(.L_30 - .L_29)
	.align		4
.L_29:
        /*007c*/ 	.word	index@(_Z15updatePositionsPfS_S_S_)
        /*0080*/ 	.word	0x00000000


	//----- nvinfo : EIATTR_MIN_STACK_SIZE
	.align		4
.L_30:
        /*0084*/ 	.byte	0x04, 0x12
        /*0086*/ 	.short	(.L_32 - .L_31)
	.align		4
.L_31:
        /*0088*/ 	.word	index@(_Z16updateVelocitiesPfS_S_S_S_)
        /*008c*/ 	.word	0x00000000


	//----- nvinfo : EIATTR_MIN_STACK_SIZE
	.align		4
.L_32:
        /*0090*/ 	.byte	0x04, 0x12
        /*0092*/ 	.short	(.L_34 - .L_33)
	.align		4
.L_33:
        /*0094*/ 	.word	index@(_Z10initializePfS_S_S_S_)
        /*0098*/ 	.word	0x00000000


	//----- nvinfo : EIATTR_MIN_STACK_SIZE
	.align		4
.L_34:
        /*009c*/ 	.byte	0x04, 0x12
        /*009e*/ 	.short	(.L_36 - .L_35)
	.align		4
.L_35:
        /*00a0*/ 	.word	index@(_Z7myprintv)
        /*00a4*/ 	.word	0x00000000
.L_36:


//--------------------- .nv.compat                --------------------------
	.section	.nv.compat,"",@"SHT_CUDA_COMPAT_INFO"
	.align	4
        /*0000*/ 	.byte	0x02, 0x09, 0x00, 0x00, 0x02, 0x02, 0x01, 0x00, 0x02, 0x05, 0x05, 0x00, 0x03, 0x07, 0x01, 0x01
        /*0010*/ 	.byte	0x02, 0x03, 0x00, 0x00, 0x02, 0x06, 0x01, 0x00, 0x04, 0x0b, 0x08, 0x00, 0x01, 0x00, 0x00, 0x00
        /*0020*/ 	.byte	0x00, 0x00, 0x00, 0x00


//--------------------- .nv.info._Z15updatePositionsPfS_S_S_ --------------------------
	.section	.nv.info._Z15updatePositionsPfS_S_S_,"",@"SHT_CUDA_INFO"
	.sectionflags	@""
	.align	4


	//----- nvinfo : EIATTR_CUDA_API_VERSION
	.align		4
        /*0000*/ 	.byte	0x04, 0x37
        /*0002*/ 	.short	(.L_38 - .L_37)
.L_37:
        /*0004*/ 	.word	0x00000082


	//----- nvinfo : EIATTR_KPARAM_INFO
	.align		4
.L_38:
        /*0008*/ 	.byte	0x04, 0x17
        /*000a*/ 	.short	(.L_40 - .L_39)
.L_39:
        /*000c*/ 	.word	0x00000000
        /*0010*/ 	.short	0x0003
        /*0012*/ 	.short	0x0018
        /*0014*/ 	.byte	0x00, 0xf5, 0x21, 0x00


	//----- nvinfo : EIATTR_KPARAM_INFO
	.align		4
.L_40:
        /*0018*/ 	.byte	0x04, 0x17
        /*001a*/ 	.short	(.L_42 - .L_41)
.L_41:
        /*001c*/ 	.word	0x00000000
        /*0020*/ 	.short	0x0002
        /*0022*/ 	.short	0x0010
        /*0024*/ 	.byte	0x00, 0xf5, 0x21, 0x00


	//----- nvinfo : EIATTR_KPARAM_INFO
	.align		4
.L_42:
        /*0028*/ 	.byte	0x04, 0x17
        /*002a*/ 	.short	(.L_44 - .L_43)
.L_43:
        /*002c*/ 	.word	0x00000000
        /*0030*/ 	.short	0x0001
        /*0032*/ 	.short	0x0008
        /*0034*/ 	.byte	0x00, 0xf5, 0x21, 0x00


	//----- nvinfo : EIATTR_KPARAM_INFO
	.align		4
.L_44:
        /*0038*/ 	.byte	0x04, 0x17
        /*003a*/ 	.short	(.L_46 - .L_45)
.L_45:
        /*003c*/ 	.word	0x00000000
        /*0040*/ 	.short	0x0000
        /*0042*/ 	.short	0x0000
        /*0044*/ 	.byte	0x00, 0xf5, 0x21, 0x00


	//----- nvinfo : EIATTR_SPARSE_MMA_MASK
	.align		4
.L_46:
        /*0048*/ 	.byte	0x03, 0x50
        /*004a*/ 	.short	0x0000


	//----- nvinfo : EIATTR_MAXREG_COUNT
	.align		4
        /*004c*/ 	.byte	0x03, 0x1b
        /*004e*/ 	.short	0x00ff


	//----- nvinfo : EIATTR_MERCURY_ISA_VERSION
	.align		4
        /*0050*/ 	.byte	0x03, 0x5f
        /*0052*/ 	.short	0x0101


	//----- nvinfo : EIATTR_VRC_CTA_INIT_COUNT
	.align		4
        /*0054*/ 	.byte	0x02, 0x4a
	.zero		1
	.zero		1


	//----- nvinfo : EIATTR_EXIT_INSTR_OFFSETS
	.align		4
        /*0058*/ 	.byte	0x04, 0x1c
        /*005a*/ 	.short	(.L_48 - .L_47)


	//   ....[0]....
.L_47:
        /*005c*/ 	.word	0x00000030


	//   ....[1]....
        /*0060*/ 	.word	0x00000150


	//----- nvinfo : EIATTR_CBANK_PARAM_SIZE
	.align		4
.L_48:
        /*0064*/ 	.byte	0x03, 0x19
        /*0066*/ 	.short	0x0020


	//----- nvinfo : EIATTR_PARAM_CBANK
	.align		4
        /*0068*/ 	.byte	0x04, 0x0a
        /*006a*/ 	.short	(.L_50 - .L_49)
	.align		4
.L_49:
        /*006c*/ 	.word	index@(.nv.constant0._Z15updatePositionsPfS_S_S_)
        /*0070*/ 	.short	0x0380
        /*0072*/ 	.short	0x0020


	//----- nvinfo : EIATTR_SW_WAR
	.align		4
.L_50:
        /*0074*/ 	.byte	0x04, 0x36
        /*0076*/ 	.short	(.L_52 - .L_51)
.L_51:
        /*0078*/ 	.word	0x00000008
.L_52:


//--------------------- .nv.info._Z16updateVelocitiesPfS_S_S_S_ --------------------------
	.section	.nv.info._Z16updateVelocitiesPfS_S_S_S_,"",@"SHT_CUDA_INFO"
	.sectionflags	@""
	.align	4


	//----- nvinfo : EIATTR_CUDA_API_VERSION
	.align		4
        /*0000*/ 	.byte	0x04, 0x37
        /*0002*/ 	.short	(.L_54 - .L_53)
.L_53:
        /*0004*/ 	.word	0x00000082


	//----- nvinfo : EIATTR_KPARAM_INFO
	.align		4
.L_54:
        /*0008*/ 	.byte	0x04, 0x17
        /*000a*/ 	.short	(.L_56 - .L_55)
.L_55:
        /*000c*/ 	.word	0x00000000
        /*0010*/ 	.short	0x0004
        /*0012*/ 	.short	0x0020
        /*0014*/ 	.byte	0x00, 0xf5, 0x21, 0x00


	//----- nvinfo : EIATTR_KPARAM_INFO
	.align		4
.L_56:
        /*0018*/ 	.byte	0x04, 0x17
        /*001a*/ 	.short	(.L_58 - .L_57)
.L_57:
        /*001c*/ 	.word	0x00000000
        /*0020*/ 	.short	0x0003
        /*0022*/ 	.short	0x0018
        /*0024*/ 	.byte	0x00, 0xf5, 0x21, 0x00


	//----- nvinfo : EIATTR_KPARAM_INFO
	.align		4
.L_58:
        /*0028*/ 	.byte	0x04, 0x17
        /*002a*/ 	.short	(.L_60 - .L_59)
.L_59:
        /*002c*/ 	.word	0x00000000
        /*0030*/ 	.short	0x0002
        /*0032*/ 	.short	0x0010
        /*0034*/ 	.byte	0x00, 0xf5, 0x21, 0x00


	//----- nvinfo : EIATTR_KPARAM_INFO
	.align		4
.L_60:
        /*0038*/ 	.byte	0x04, 0x17
        /*003a*/ 	.short	(.L_62 - .L_61)
.L_61:
        /*003c*/ 	.word	0x00000000
        /*0040*/ 	.short	0x0001
        /*0042*/ 	.short	0x0008
        /*0044*/ 	.byte	0x00, 0xf5, 0x21, 0x00


	//----- nvinfo : EIATTR_KPARAM_INFO
	.align		4
.L_62:
        /*0048*/ 	.byte	0x04, 0x17
        /*004a*/ 	.short	(.L_64 - .L_63)
.L_63:
        /*004c*/ 	.word	0x00000000
        /*0050*/ 	.short	0x0000
        /*0052*/ 	.short	0x0000
        /*0054*/ 	.byte	0x00, 0xf5, 0x21, 0x00


	//----- nvinfo : EIATTR_SPARSE_MMA_MASK
	.align		4
.L_64:
        /*0058*/ 	.byte	0x03, 0x50
        /*005a*/ 	.short	0x0000


	//----- nvinfo : EIATTR_MAXREG_COUNT
	.align		4
        /*005c*/ 	.byte	0x03, 0x1b
        /*005e*/ 	.short	0x00ff


	//----- nvinfo : EIATTR_MERCURY_ISA_VERSION
	.align		4
        /*0060*/ 	.byte	0x03, 0x5f
        /*0062*/ 	.short	0x0101


	//----- nvinfo : EIATTR_VRC_CTA_INIT_COUNT
	.align		4
        /*0064*/ 	.byte	0x02, 0x4a
	.zero		1
	.zero		1


	//----- nvinfo : EIATTR_EXIT_INSTR_OFFSETS
	.align		4
        /*0068*/ 	.byte	0x04, 0x1c
        /*006a*/ 	.short	(.L_66 - .L_65)


	//   ....[0]....
.L_65:
        /*006c*/ 	.word	0x00000060


	//   ....[1]....
        /*0070*/ 	.word	0x00002530


	//----- nvinfo : EIATTR_CRS_STACK_SIZE
	.align		4
.L_66:
        /*0074*/ 	.byte	0x04, 0x1e
        /*0076*/ 	.short	(.L_68 - .L_67)
.L_67:
        /*0078*/ 	.word	0x00000000


	//----- nvinfo : EIATTR_CBANK_PARAM_SIZE
	.align		4
.L_68:
        /*007c*/ 	.byte	0x03, 0x19
        /*007e*/ 	.short	0x0028


	//----- nvinfo : EIATTR_PARAM_CBANK
	.align		4
        /*0080*/ 	.byte	0x04, 0x0a
        /*0082*/ 	.short	(.L_70 - .L_69)
	.align		4
.L_69:
        /*0084*/ 	.word	index@(.nv.constant0._Z16updateVelocitiesPfS_S_S_S_)
        /*0088*/ 	.short	0x0380
        /*008a*/ 	.short	0x0028


	//----- nvinfo : EIATTR_SW_WAR
	.align		4
.L_70:
        /*008c*/ 	.byte	0x04, 0x36
        /*008e*/ 	.short	(.L_72 - .L_71)
.L_71:
        /*0090*/ 	.word	0x00000008
.L_72:


//--------------------- .nv.info._Z10initializePfS_S_S_S_ --------------------------
	.section	.nv.info._Z10initializePfS_S_S_S_,"",@"SHT_CUDA_INFO"
	.sectionflags	@""
	.align	4


	//----- nvinfo : EIATTR_CUDA_API_VERSION
	.align		4
        /*0000*/ 	.byte	0x04, 0x37
        /*0002*/ 	.short	(.L_74 - .L_73)
.L_73:
        /*0004*/ 	.word	0x00000082


	//----- nvinfo : EIATTR_KPARAM_INFO
	.align		4
.L_74:
        /*0008*/ 	.byte	0x04, 0x17
        /*000a*/ 	.short	(.L_76 - .L_75)
.L_75:
        /*000c*/ 	.word	0x00000000
        /*0010*/ 	.short	0x0004
        /*0012*/ 	.short	0x0020
        /*0014*/ 	.byte	0x00, 0xf5, 0x21, 0x00


	//----- nvinfo : EIATTR_KPARAM_INFO
	.align		4
.L_76:
        /*0018*/ 	.byte	0x04, 0x17
        /*001a*/ 	.short	(.L_78 - .L_77)
.L_77:
        /*001c*/ 	.word	0x00000000
        /*0020*/ 	.short	0x0003
        /*0022*/ 	.short	0x0018
        /*0024*/ 	.byte	0x00, 0xf5, 0x21, 0x00


	//----- nvinfo : EIATTR_KPARAM_INFO
	.align		4
.L_78:
        /*0028*/ 	.byte	0x04, 0x17
        /*002a*/ 	.short	(.L_80 - .L_79)
.L_79:
        /*002c*/ 	.word	0x00000000
        /*0030*/ 	.short	0x0002
        /*0032*/ 	.short	0x0010
        /*0034*/ 	.byte	0x00, 0xf5, 0x21, 0x00


	//----- nvinfo : EIATTR_KPARAM_INFO
	.align		4
.L_80:
        /*0038*/ 	.byte	0x04, 0x17
        /*003a*/ 	.short	(.L_82 - .L_81)
.L_81:
        /*003c*/ 	.word	0x00000000
        /*0040*/ 	.short	0x0001
        /*0042*/ 	.short	0x0008
        /*0044*/ 	.byte	0x00, 0xf5, 0x21, 0x00


	//----- nvinfo : EIATTR_KPARAM_INFO
	.align		4
.L_82:
        /*0048*/ 	.byte	0x04, 0x17
        /*004a*/ 	.short	(.L_84 - .L_83)
.L_83:
        /*004c*/ 	.word	0x00000000
        /*0050*/ 	.short	0x0000
        /*0052*/ 	.short	0x0000
        /*0054*/ 	.byte	0x00, 0xf5, 0x21, 0x00


	//----- nvinfo : EIATTR_SPARSE_MMA_MASK
	.align		4
.L_84:
        /*0058*/ 	.byte	0x03, 0x50
        /*005a*/ 	.short	0x0000


	//----- nvinfo : EIATTR_MAXREG_COUNT
	.align		4
        /*005c*/ 	.byte	0x03, 0x1b
        /*005e*/ 	.short	0x00ff


	//----- nvinfo : EIATTR_MERCURY_ISA_VERSION
	.align		4
        /*0060*/ 	.byte	0x03, 0x5f
        /*0062*/ 	.short	0x0101


	//----- nvinfo : EIATTR_VRC_CTA_INIT_COUNT
	.align		4
        /*0064*/ 	.byte	0x02, 0x4a
	.zero		1
	.zero		1


	//----- nvinfo : EIATTR_EXIT_INSTR_OFFSETS
	.align		4
        /*0068*/ 	.byte	0x04, 0x1c
        /*006a*/ 	.short	(.L_86 - .L_85)


	//   ....[0]....
.L_85:
        /*006c*/ 	.word	0x00000160


	//----- nvinfo : EIATTR_CBANK_PARAM_SIZE
	.align		4
.L_86:
        /*0070*/ 	.byte	0x03, 0x19
        /*0072*/ 	.short	0x0028


	//----- nvinfo : EIATTR_PARAM_CBANK
	.align		4
        /*0074*/ 	.byte	0x04, 0x0a
        /*0076*/ 	.short	(.L_88 - .L_87)
	.align		4
.L_87:
        /*0078*/ 	.word	index@(.nv.constant0._Z10initializePfS_S_S_S_)
        /*007c*/ 	.short	0x0380
        /*007e*/ 	.short	0x0028


	//----- nvinfo : EIATTR_SW_WAR
	.align		4
.L_88:
        /*0080*/ 	.byte	0x04, 0x36
        /*0082*/ 	.short	(.L_90 - .L_89)
.L_89:
        /*0084*/ 	.word	0x00000008
.L_90:


//--------------------- .nv.info._Z7myprintv      --------------------------
	.section	.nv.info._Z7myprintv,"",@"SHT_CUDA_INFO"
	.sectionflags	@""
	.align	4


	//----- nvinfo : EIATTR_CUDA_API_VERSION
	.align		4
        /*0000*/ 	.byte	0x04, 0x37
        /*0002*/ 	.short	(.L_92 - .L_91)
.L_91:
        /*0004*/ 	.word	0x00000082


	//----- nvinfo : EIATTR_SPARSE_MMA_MASK
	.align		4
.L_92:
        /*0008*/ 	.byte	0x03, 0x50
        /*000a*/ 	.short	0x0000


	//----- nvinfo : EIATTR_MAXREG_COUNT
	.align		4
        /*000c*/ 	.byte	0x03, 0x1b
        /*000e*/ 	.short	0x00ff


	//----- nvinfo : EIATTR_MERCURY_ISA_VERSION
	.align		4
        /*0010*/ 	.byte	0x03, 0x5f
        /*0012*/ 	.short	0x0101


	//----- nvinfo : EIATTR_VRC_CTA_INIT_COUNT
	.align		4
        /*0014*/ 	.byte	0x02, 0x4a
	.zero		1
	.zero		1


	//----- nvinfo : EIATTR_EXIT_INSTR_OFFSETS
	.align		4
        /*0018*/ 	.byte	0x04, 0x1c
        /*001a*/ 	.short	(.L_94 - .L_93)


	//   ....[0]....
.L_93:
        /*001c*/ 	.word	0x00000010


	//----- nvinfo : EIATTR_SW_WAR
	.align		4
.L_94:
        /*0020*/ 	.byte	0x04, 0x36
        /*0022*/ 	.short	(.L_96 - .L_95)
.L_95:
        /*0024*/ 	.word	0x00000008
.L_96:


//--------------------- .nv.callgraph             --------------------------
	.section	.nv.callgraph,"",@"SHT_CUDA_CALLGRAPH"
	.align	4
	.sectionentsize	8
	.align		4
        /*0000*/ 	.word	0x00000000
	.align		4
        /*0004*/ 	.word	0xffffffff
	.align		4
        /*0008*/ 	.word	0x00000000
	.align		4
        /*000c*/ 	.word	0xfffffffe
	.align		4
        /*0010*/ 	.word	0x00000000
	.align		4
        /*0014*/ 	.word	0xfffffffd
	.align		4
        /*0018*/ 	.word	0x00000000
	.align		4
        /*001c*/ 	.word	0xfffffffc


//--------------------- .nv.constant4             --------------------------
	.section	.nv.constant4,"a",@progbits
	.align	8
	.align		8
.nv.constant4:
        /*0000*/ 	.dword	precalc_xorwow_matrix
	.align		8
        /*0008*/ 	.dword	precalc_xorwow_offset_matrix
	.align		8
        /*0010*/ 	.dword	mrg32k3aM1
	.align		8
        /*0018*/ 	.dword	mrg32k3aM2
	.align		8
        /*0020*/ 	.dword	mrg32k3aM1SubSeq
	.align		8
        /*0028*/ 	.dword	mrg32k3aM2SubSeq
	.align		8
        /*0030*/ 	.dword	mrg32k3aM1Seq
	.align		8
        /*0038*/ 	.dword	mrg32k3aM2Seq


//--------------------- .nv.constant3             --------------------------
	.section	.nv.constant3,"a",@progbits
	.align	8
.nv.constant3:
	.type		__cr_lgamma_table,@object
	.size		__cr_lgamma_table,(.L_8 - __cr_lgamma_table)
__cr_lgamma_table:
        /*0000*/ 	.byte	0x00, 0x00, 0x00, 0x00, 0x00, 0x00, 0x00, 0x00, 0x00, 0x00, 0x00, 0x00, 0x00, 0x00, 0x00, 0x00
        /*0010*/ 	.byte	0xef, 0x39, 0xfa, 0xfe, 0x42, 0x2e, 0xe6, 0x3f, 0x02, 0x20, 0x2a, 0xfa, 0x0b, 0xab, 0xfc, 0x3f
        /*0020*/ 	.byte	0xf9, 0x2c, 0x92, 0x7c, 0xa7, 0x6c, 0x09, 0x40, 0xc9, 0x79, 0x44, 0x3c, 0x64, 0x26, 0x13, 0x40
        /*0030*/ 	.byte	0xca, 0x01, 0xcf, 0x3a, 0x27, 0x51, 0x1a, 0x40, 0x30, 0xcc, 0x2d, 0xf3, 0xe1, 0x0c, 0x21, 0x40
        /*0040*/ 	.byte	0x0d, 0xb7, 0xfc, 0x82, 0x8e, 0x35, 0x25, 0x40
.L_8:


//--------------------- .text._Z15updatePositionsPfS_S_S_ --------------------------
	.section	.text._Z15updatePositionsPfS_S_S_,"ax",@progbits
	.align	128
        .global         _Z15updatePositionsPfS_S_S_
        .type           _Z15updatePositionsPfS_S_S_,@function
        .size           _Z15updatePositionsPfS_S_S_,(.L_x_34 - _Z15updatePositionsPfS_S_S_)
        .other          _Z15updatePositionsPfS_S_S_,@"STO_CUDA_ENTRY STV_DEFAULT"
_Z15updatePositionsPfS_S_S_:
.text._Z15updatePositionsPfS_S_S_:
[----:B------:R-:W-:Y:S01]  /*0000*/  LDC R1, c[0x0][0x37c] ;  /* 0x0000df00ff017b82 */ /* 0x000fe20000000800 */
[----:B------:R-:W0:Y:S02]  /*0010*/  S2R R13, SR_TID.X ;  /* 0x00000000000d7919 */ /* 0x000e240000002100 */
[----:B0-----:R-:W-:-:S13]  /*0020*/  ISETP.GT.U32.AND P0, PT, R13, 0x9, PT ;  /* 0x000000090d00780c */ /* 0x001fda0003f04070 */
[----:B------:R-:W-:Y:S05]  /*0030*/  @P0 EXIT ;  /* 0x000000000000094d */ /* 0x000fea0003800000 */
[----:B------:R-:W0:Y:S01]  /*0040*/  LDC.64 R2, c[0x0][0x390] ;  /* 0x0000e400ff027b82 */ /* 0x000e220000000a00 */
[----:B------:R-:W1:Y:S07]  /*0050*/  LDCU.64 UR4, c[0x0][0x358] ;  /* 0x00006b00ff0477ac */ /* 0x000e6e0008000a00 */
[----:B------:R-:W2:Y:S08]  /*0060*/  LDC.64 R4, c[0x0][0x380] ;  /* 0x0000e000ff047b82 */ /* 0x000eb00000000a00 */
[----:B------:R-:W3:Y:S01]  /*0070*/  LDC.64 R6, c[0x0][0x398] ;  /* 0x0000e600ff067b82 */ /* 0x000ee20000000a00 */
[----:B0-----:R-:W-:-:S07]  /*0080*/  IMAD.WIDE.U32 R2, R13, 0x4, R2 ;  /* 0x000000040d027825 */ /* 0x001fce00078e0002 */
[----:B------:R-:W0:Y:S01]  /*0090*/  LDC.64 R8, c[0x0][0x388] ;  /* 0x0000e200ff087b82 */ /* 0x000e220000000a00 */
[----:B-1----:R-:W4:Y:S01]  /*00a0*/  LDG.E R2, desc[UR4][R2.64] ;  /* 0x0000000402027981 */ /* 0x002f22000c1e1900 */
[----:B--2---:R-:W-:-:S05]  /*00b0*/  IMAD.WIDE.U32 R4, R13, 0x4, R4 ;  /* 0x000000040d047825 */ /* 0x004fca00078e0004 */
[----:B------:R-:W4:Y:S01]  /*00c0*/  LDG.E R11, desc[UR4][R4.64] ;  /* 0x00000004040b7981 */ /* 0x000f22000c1e1900 */
[----:B---3--:R-:W-:-:S04]  /*00d0*/  IMAD.WIDE.U32 R6, R13, 0x4, R6 ;  /* 0x000000040d067825 */ /* 0x008fc800078e0006 */
[----:B0-----:R-:W-:-:S04]  /*00e0*/  IMAD.WIDE.U32 R8, R13, 0x4, R8 ;  /* 0x000000040d087825 */ /* 0x001fc800078e0008 */
[----:B----4-:R-:W-:-:S05]  /*00f0*/  FADD R11, R2, R11 ;  /* 0x0000000b020b7221 */ /* 0x010fca0000000000 */
[----:B------:R-:W-:Y:S04]  /*0100*/  STG.E desc[UR4][R4.64], R11 ;  /* 0x0000000b04007986 */ /* 0x000fe8000c101904 */
[----:B------:R-:W2:Y:S04]  /*0110*/  LDG.E R6, desc[UR4][R6.64] ;  /* 0x0000000406067981 */ /* 0x000ea8000c1e1900 */
[----:B------:R-:W2:Y:S02]  /*0120*/  LDG.E R13, desc[UR4][R8.64] ;  /* 0x00000004080d7981 */ /* 0x000ea4000c1e1900 */
[----:B--2---:R-:W-:-:S05]  /*0130*/  FADD R13, R6, R13 ;  /* 0x0000000d060d7221 */ /* 0x004fca0000000000 */
[----:B------:R-:W-:Y:S01]  /*0140*/  STG.E desc[UR4][R8.64], R13 ;  /* 0x0000000d08007986 */ /* 0x000fe2000c101904 */
[----:B------:R-:W-:Y:S05]  /*0150*/  EXIT ;  /* 0x000000000000794d */ /* 0x000fea0003800000 */
.L_x_0:
[----:B------:R-:W-:-:S00]  /*0160*/  BRA `(.L_x_0) ;  /* 0xfffffffc00fc7947 */ /* 0x000fc0000383ffff */
[----:B------:R-:W-:-:S00]  /*0170*/  NOP ;  /* 0x0000000000007918 */ /* 0x000fc00000000000 */
        /* <DEDUP_REMOVED lines=8> */
.L_x_34:


//--------------------- .text._Z16updateVelocitiesPfS_S_S_S_ --------------------------
	.section	.text._Z16updateVelocitiesPfS_S_S_S_,"ax",@progbits
	.align	128
        .global         _Z16updateVelocitiesPfS_S_S_S_
        .type           _Z16updateVelocitiesPfS_S_S_S_,@function
        .size           _Z16updateVelocitiesPfS_S_S_S_,(.L_x_33 - _Z16updateVelocitiesPfS_S_S_S_)
        .other          _Z16updateVelocitiesPfS_S_S_S_,@"STO_CUDA_ENTRY STV_DEFAULT"
_Z16updateVelocitiesPfS_S_S_S_:
.text._Z16updateVelocitiesPfS_S_S_S_:
[----:B------:R-:W-:Y:S01]  /*0000*/  LDC R1, c[0x0][0x37c] ;  /* 0x0000df00ff017b82 */ /* 0x000fe20000000800 */
[----:B------:R-:W0:Y:S01]  /*0010*/  S2R R2, SR_TID.X ;  /* 0x0000000000027919 */ /* 0x000e220000002100 */
[----:B------:R-:W0:Y:S02]  /*0020*/  S2R R7, SR_TID.Y ;  /* 0x0000000000077919 */ /* 0x000e240000002200 */
[CC--:B0-----:R-:W-:Y:S02]  /*0030*/  ISETP.NE.AND P0, PT, R2.reuse, R7.reuse, PT ;  /* 0x000000070200720c */ /* 0x0c1fe40003f05270 */
[----:B------:R-:W-:-:S04]  /*0040*/  VIMNMX.U32 R0, PT, PT, R2, R7, !PT ;  /* 0x0000000702007248 */ /* 0x000fc80007fe0000 */
[----:B------:R-:W-:-:S13]  /*0050*/  ISETP.GT.U32.OR P0, PT, R0, 0x9, !P0 ;  /* 0x000000090000780c */ /* 0x000fda0004704470 */
[----:B------:R-:W-:Y:S05]  /*0060*/  @P0 EXIT ;  /* 0x000000000000094d */ /* 0x000fea0003800000 */
[----:B------:R-:W0:Y:S01]  /*0070*/  LDC.64 R22, c[0x0][0x398] ;  /* 0x0000e600ff167b82 */ /* 0x000e220000000a00 */
[----:B------:R-:W1:Y:S07]  /*0080*/  LDCU.64 UR4, c[0x0][0x358] ;  /* 0x00006b00ff0477ac */ /* 0x000e6e0008000a00 */
[----:B------:R-:W2:Y:S08]  /*0090*/  LDC.64 R18, c[0x0][0x3a0] ;  /* 0x0000e800ff127b82 */ /* 0x000eb00000000a00 */
[----:B------:R-:W3:Y:S01]  /*00a0*/  LDC.64 R14, c[0x0][0x380] ;  /* 0x0000e000ff0e7b82 */ /* 0x000ee20000000a00 */
[----:B0-----:R-:W-:-:S04]  /*00b0*/  IMAD.WIDE.U32 R24, R2, 0x4, R22 ;  /* 0x0000000402187825 */ /* 0x001fc800078e0016 */
[C---:B------:R-:W-:Y:S01]  /*00c0*/  IMAD.WIDE.U32 R22, R7.reuse, 0x4, R22 ;  /* 0x0000000407167825 */ /* 0x040fe200078e0016 */
[----:B-1----:R-:W4:Y:S03]  /*00d0*/  LDG.E R3, desc[UR4][R24.64] ;  /* 0x0000000418037981 */ /* 0x002f26000c1e1900 */
[C-C-:B--2---:R-:W-:Y:S01]  /*00e0*/  IMAD.WIDE.U32 R20, R2.reuse, 0x4, R18.reuse ;  /* 0x0000000402147825 */ /* 0x144fe200078e0012 */
[----:B------:R-:W4:Y:S03]  /*00f0*/  LDG.E R8, desc[UR4][R22.64] ;  /* 0x0000000416087981 */ /* 0x000f26000c1e1900 */
[----:B------:R-:W-:Y:S01]  /*0100*/  IMAD.WIDE.U32 R18, R7, 0x4, R18 ;  /* 0x0000000407127825 */ /* 0x000fe200078e0012 */
[----:B------:R-:W2:Y:S04]  /*0110*/  LDG.E R0, desc[UR4][R20.64] ;  /* 0x0000000414007981 */ /* 0x000ea8000c1e1900 */
[----:B------:R-:W2:Y:S01]  /*0120*/  LDG.E R5, desc[UR4][R18.64] ;  /* 0x0000000412057981 */ /* 0x000ea2000c1e1900 */
[----:B---3--:R-:W-:-:S04]  /*0130*/  IMAD.WIDE.U32 R16, R2, 0x4, R14 ;  /* 0x0000000402107825 */ /* 0x008fc800078e000e */
[----:B------:R-:W-:Y:S01]  /*0140*/  IMAD.WIDE.U32 R14, R7, 0x4, R14 ;  /* 0x00000004070e7825 */ /* 0x000fe200078e000e */
[----:B------:R0:W5:Y:S04]  /*0150*/  LDG.E R4, desc[UR4][R16.64] ;  /* 0x0000000410047981 */ /* 0x000168000c1e1900 */
[----:B------:R0:W5:Y:S01]  /*0160*/  LDG.E R6, desc[UR4][R14.64] ;  /* 0x000000040e067981 */ /* 0x000162000c1e1900 */
[----:B------:R-:W-:Y:S01]  /*0170*/  BSSY.RECONVERGENT B0, `(.L_x_1) ;  /* 0x0000049000007945 */ /* 0x000fe20003800200 */
[----:B----4-:R-:W-:-:S05]  /*0180*/  FADD R3, R3, -R8 ;  /* 0x8000000803037221 */ /* 0x010fca0000000000 */
[----:B------:R-:W-:Y:S01]  /*0190*/  FSETP.NEU.AND P0, PT, R3, 1, PT ;  /* 0x3f8000000300780b */ /* 0x000fe20003f0d000 */
[----:B--2---:R-:W-:Y:S01]  /*01a0*/  FADD R0, R0, -R5 ;  /* 0x8000000500007221 */ /* 0x004fe20000000000 */
[----:B------:R-:W-:Y:S01]  /*01b0*/  HFMA2 R5, -RZ, RZ, 1.875, 0 ;  /* 0x3f800000ff057431 */ /* 0x000fe200000001ff */
[----:B------:R-:W-:-:S03]  /*01c0*/  MOV R8, 0x3f800000 ;  /* 0x3f80000000087802 */ /* 0x000fc60000000f00 */
[----:B------:R-:W-:-:S07]  /*01d0*/  FSETP.NEU.AND P1, PT, R0, 1, PT ;  /* 0x3f8000000000780b */ /* 0x000fce0003f2d000 */
[----:B0-----:R-:W-:Y:S06]  /*01e0*/  @!P0 BRA `(.L_x_2) ;  /* 0x0000000400048947 */ /* 0x001fec0003800000 */
[----:B------:R-:W-:-:S13]  /*01f0*/  FSETP.NAN.AND P0, PT, |R3|, |R3|, PT ;  /* 0x400000030300720b */ /* 0x000fda0003f08200 */
[----:B------:R-:W-:Y:S01]  /*0200*/  @P0 FADD R8, R3, 2 ;  /* 0x4000000003080421 */ /* 0x000fe20000000000 */
[----:B------:R-:W-:Y:S06]  /*0210*/  @P0 BRA `(.L_x_2) ;  /* 0x0000000000f80947 */ /* 0x000fec0003800000 */
[C---:B------:R-:W-:Y:S01]  /*0220*/  FMUL R8, |R3|.reuse, 16777216 ;  /* 0x4b80000003087820 */ /* 0x040fe20000400200 */
[----:B------:R-:W-:Y:S01]  /*0230*/  FSETP.GEU.AND P0, PT, |R3|, 1.175494350822287508e-38, PT ;  /* 0x008000000300780b */ /* 0x000fe20003f0e200 */
[----:B------:R-:W-:-:S03]  /*0240*/  HFMA2 R26, -RZ, RZ, 0.771484375, 0.21533203125 ;  /* 0x3a2c32e4ff1a7431 */ /* 0x000fc600000001ff */
[----:B------:R-:W-:Y:S02]  /*0250*/  FSEL R8, R8, |R3|, !P0 ;  /* 0x4000000308087208 */ /* 0x000fe40004000000 */
[----:B------:R-:W-:Y:S02]  /*0260*/  FSEL R9, RZ, -24, P0 ;  /* 0xc1c00000ff097808 */ /* 0x000fe40000000000 */
[----:B------:R-:W-:Y:S02]  /*0270*/  IADD3 R7, PT, PT, R8, -0x3f3504f3, RZ ;  /* 0xc0cafb0d08077810 */ /* 0x000fe40007ffe0ff */
[----:B------:R-:W-:Y:S02]  /*0280*/  FSETP.NEU.AND P0, PT, |R3|, +INF , PT ;  /* 0x7f8000000300780b */ /* 0x000fe40003f0d200 */
[----:B------:R-:W-:Y:S02]  /*0290*/  LOP3.LUT R7, R7, 0xff800000, RZ, 0xc0, !PT ;  /* 0xff80000007077812 */ /* 0x000fe400078ec0ff */
[----:B------:R-:W-:-:S02]  /*02a0*/  FSETP.NEU.AND P0, PT, R3, RZ, P0 ;  /* 0x000000ff0300720b */ /* 0x000fc4000070d000 */
[----:B------:R-:W-:-:S05]  /*02b0*/  IADD3 R8, PT, PT, R8, -R7, RZ ;  /* 0x8000000708087210 */ /* 0x000fca0007ffe0ff */
[C---:B------:R-:W-:Y:S01]  /*02c0*/  FADD R11, R8.reuse, 1 ;  /* 0x3f800000080b7421 */ /* 0x040fe20000000000 */
[----:B------:R-:W-:Y:S01]  /*02d0*/  FADD R12, R8, -1 ;  /* 0xbf800000080c7421 */ /* 0x000fe20000000000 */
[----:B------:R-:W-:-:S03]  /*02e0*/  I2FP.F32.S32 R8, R7 ;  /* 0x0000000700087245 */ /* 0x000fc60000201400 */
[----:B------:R-:W-:Y:S01]  /*02f0*/  FADD R10, R12, R12 ;  /* 0x0000000c0c0a7221 */ /* 0x000fe20000000000 */
[----:B------:R-:W0:Y:S03]  /*0300*/  MUFU.RCP R11, R11 ;  /* 0x0000000b000b7308 */ /* 0x000e260000001000 */
[----:B0-----:R-:W-:Y:S01]  /*0310*/  FMUL R7, R11, R10 ;  /* 0x0000000a0b077220 */ /* 0x001fe20000400000 */
[----:B------:R-:W-:-:S03]  /*0320*/  FFMA R10, R8, 1.1920928955078125e-07, R9 ;  /* 0x34000000080a7823 */ /* 0x000fc60000000009 */
[----:B------:R-:W-:Y:S01]  /*0330*/  FADD R13, R12, -R7 ;  /* 0x800000070c0d7221 */ /* 0x000fe20000000000 */
[CC--:B------:R-:W-:Y:S01]  /*0340*/  FMUL R9, R7.reuse, R7.reuse ;  /* 0x0000000707097220 */ /* 0x0c0fe20000400000 */
[----:B------:R-:W-:Y:S02]  /*0350*/  FFMA R8, R7, 1.4426950216293334961, R10 ;  /* 0x3fb8aa3b07087823 */ /* 0x000fe4000000000a */
[----:B------:R-:W-:Y:S01]  /*0360*/  FADD R13, R13, R13 ;  /* 0x0000000d0d0d7221 */ /* 0x000fe20000000000 */
[C---:B------:R-:W-:Y:S01]  /*0370*/  FFMA R26, R9.reuse, R26, 0.0032181653659790754318 ;  /* 0x3b52e7db091a7423 */ /* 0x040fe2000000001a */
[----:B------:R-:W-:Y:S02]  /*0380*/  FADD R10, R10, -R8 ;  /* 0x800000080a0a7221 */ /* 0x000fe40000000000 */
[----:B------:R-:W-:Y:S01]  /*0390*/  FFMA R12, R12, -R7, R13 ;  /* 0x800000070c0c7223 */ /* 0x000fe2000000000d */
[----:B------:R-:W-:Y:S01]  /*03a0*/  FFMA R26, R9, R26, 0.018033718690276145935 ;  /* 0x3c93bb73091a7423 */ /* 0x000fe2000000001a */
[----:B------:R-:W-:-:S02]  /*03b0*/  FFMA R13, R7, 1.4426950216293334961, R10 ;  /* 0x3fb8aa3b070d7823 */ /* 0x000fc4000000000a */
[----:B------:R-:W-:Y:S01]  /*03c0*/  FMUL R12, R11, R12 ;  /* 0x0000000c0b0c7220 */ /* 0x000fe20000400000 */
[----:B------:R-:W-:-:S03]  /*03d0*/  FFMA R26, R9, R26, 0.12022458761930465698 ;  /* 0x3df6384f091a7423 */ /* 0x000fc6000000001a */
[----:B------:R-:W-:Y:S01]  /*03e0*/  FFMA R10, R12, 1.4426950216293334961, R13 ;  /* 0x3fb8aa3b0c0a7823 */ /* 0x000fe2000000000d */
[----:B------:R-:W-:-:S03]  /*03f0*/  FMUL R26, R9, R26 ;  /* 0x0000001a091a7220 */ /* 0x000fc60000400000 */
[----:B------:R-:W-:Y:S01]  /*0400*/  FFMA R11, R7, 1.9251366722983220825e-08, R10 ;  /* 0x32a55e34070b7823 */ /* 0x000fe2000000000a */
[----:B------:R-:W-:-:S04]  /*0410*/  FMUL R9, R26, 3 ;  /* 0x404000001a097820 */ /* 0x000fc80000400000 */
[----:B------:R-:W-:Y:S01]  /*0420*/  FFMA R9, R12, R9, R11 ;  /* 0x000000090c097223 */ /* 0x000fe2000000000b */
[----:B------:R-:W-:-:S03]  /*0430*/  MOV R12, 0x391fcb8e ;  /* 0x391fcb8e000c7802 */ /* 0x000fc60000000f00 */
[----:B------:R-:W-:-:S04]  /*0440*/  FFMA R9, R7, R26, R9 ;  /* 0x0000001a07097223 */ /* 0x000fc80000000009 */
[----:B------:R-:W-:-:S04]  /*0450*/  FADD R7, R8, R9 ;  /* 0x0000000908077221 */ /* 0x000fc80000000000 */
[----:B------:R-:W-:Y:S01]  /*0460*/  FMUL R10, R7, 2 ;  /* 0x40000000070a7820 */ /* 0x000fe20000400000 */
[----:B------:R-:W-:-:S03]  /*0470*/  FADD R8, -R8, R7 ;  /* 0x0000000708087221 */ /* 0x000fc60000000100 */
[----:B------:R-:W0:Y:S01]  /*0480*/  FRND R11, R10 ;  /* 0x0000000a000b7307 */ /* 0x000e220000201000 */
[----:B------:R-:W-:Y:S01]  /*0490*/  FADD R8, R9, -R8 ;  /* 0x8000000809087221 */ /* 0x000fe20000000000 */
[----:B------:R-:W-:Y:S01]  /*04a0*/  FFMA R7, R7, 2, -R10 ;  /* 0x4000000007077823 */ /* 0x000fe2000000080a */
[----:B------:R-:W-:-:S03]  /*04b0*/  FSETP.GT.AND P3, PT, |R10|, 152, PT ;  /* 0x431800000a00780b */ /* 0x000fc60003f64200 */
[----:B------:R-:W-:Y:S02]  /*04c0*/  FFMA R8, R8, 2, R7 ;  /* 0x4000000008087823 */ /* 0x000fe40000000007 */
[----:B------:R-:W1:Y:S01]  /*04d0*/  F2I.NTZ R9, R10 ;  /* 0x0000000a00097305 */ /* 0x000e620000203100 */
[----:B0-----:R-:W-:Y:S01]  /*04e0*/  FADD R7, R10, -R11 ;  /* 0x8000000b0a077221 */ /* 0x001fe20000000000 */
[----:B------:R-:W-:-:S03]  /*04f0*/  FSETP.GT.AND P2, PT, R11, RZ, PT ;  /* 0x000000ff0b00720b */ /* 0x000fc60003f44000 */
[----:B------:R-:W-:-:S04]  /*0500*/  FADD R7, R7, R8 ;  /* 0x0000000807077221 */ /* 0x000fc80000000000 */
[----:B------:R-:W-:-:S04]  /*0510*/  FFMA R8, R7, R12, 0.0013391353422775864601 ;  /* 0x3aaf85ed07087423 */ /* 0x000fc8000000000c */
[----:B------:R-:W-:-:S04]  /*0520*/  FFMA R8, R7, R8, 0.0096188392490148544312 ;  /* 0x3c1d985607087423 */ /* 0x000fc80000000008 */
[----:B------:R-:W-:-:S04]  /*0530*/  FFMA R8, R7, R8, 0.055503588169813156128 ;  /* 0x3d6357bb07087423 */ /* 0x000fc80000000008 */
[C---:B------:R-:W-:Y:S01]  /*0540*/  FFMA R12, R7.reuse, R8, 0.24022644758224487305 ;  /* 0x3e75fdec070c7423 */ /* 0x040fe20000000008 */
[----:B------:R-:W-:Y:S02]  /*0550*/  SEL R8, RZ, 0x83000000, P2 ;  /* 0x83000000ff087807 */ /* 0x000fe40001000000 */
[----:B------:R-:W-:Y:S01]  /*0560*/  FSETP.GEU.AND P2, PT, R10, RZ, PT ;  /* 0x000000ff0a00720b */ /* 0x000fe20003f4e000 */
[----:B------:R-:W-:Y:S01]  /*0570*/  FFMA R12, R7, R12, 0.69314718246459960938 ;  /* 0x3f317218070c7423 */ /* 0x000fe2000000000c */
[----:B------:R-:W-:Y:S02]  /*0580*/  IADD3 R11, PT, PT, R8, 0x7f000000, RZ ;  /* 0x7f000000080b7810 */ /* 0x000fe40007ffe0ff */
[----:B-1----:R-:W-:Y:S01]  /*0590*/  LEA R9, R9, -R8, 0x17 ;  /* 0x8000000809097211 */ /* 0x002fe200078eb8ff */
[----:B------:R-:W-:Y:S01]  /*05a0*/  FFMA R12, R7, R12, 1 ;  /* 0x3f800000070c7423 */ /* 0x000fe2000000000c */
[----:B------:R-:W-:Y:S01]  /*05b0*/  @!P0 FADD R7, R3, R3 ;  /* 0x0000000303078221 */ /* 0x000fe20000000000 */
[----:B------:R-:W-:-:S02]  /*05c0*/  FSEL R8, RZ, +INF , !P2 ;  /* 0x7f800000ff087808 */ /* 0x000fc40005000000 */
[----:B------:R-:W-:-:S04]  /*05d0*/  FMUL R12, R11, R12 ;  /* 0x0000000c0b0c7220 */ /* 0x000fc80000400000 */
[----:B------:R-:W-:Y:S01]  /*05e0*/  @!P3 FMUL R8, R9, R12 ;  /* 0x0000000c0908b220 */ /* 0x000fe20000400000 */
[----:B------:R-:W-:-:S07]  /*05f0*/  @!P0 LOP3.LUT R8, R7, 0x7fffffff, RZ, 0xc0, !PT ;  /* 0x7fffffff07088812 */ /* 0x000fce00078ec0ff */
.L_x_2:
[----:B------:R-:W-:Y:S05]  /*0600*/  BSYNC.RECONVERGENT B0 ;  /* 0x0000000000007941 */ /* 0x000fea0003800200 */
.L_x_1:
[----:B------:R-:W-:Y:S04]  /*0610*/  BSSY.RECONVERGENT B0, `(.L_x_3) ;  /* 0x0000043000007945 */ /* 0x000fe80003800200 */
[----:B------:R-:W-:Y:S05]  /*0620*/  @!P1 BRA `(.L_x_4) ;  /* 0x0000000400049947 */ /* 0x000fea0003800000 */
[----:B------:R-:W-:-:S13]  /*0630*/  FSETP.NAN.AND P0, PT, |R0|, |R0|, PT ;  /* 0x400000000000720b */ /* 0x000fda0003f08200 */
[----:B------:R-:W-:Y:S01]  /*0640*/  @P0 FADD R5, R0, 2 ;  /* 0x4000000000050421 */ /* 0x000fe20000000000 */
[----:B------:R-:W-:Y:S06]  /*0650*/  @P0 BRA `(.L_x_4) ;  /* 0x0000000000f80947 */ /* 0x000fec0003800000 */
[C---:B------:R-:W-:Y:S01]  /*0660*/  FMUL R5, |R0|.reuse, 16777216 ;  /* 0x4b80000000057820 */ /* 0x040fe20000400200 */
[----:B------:R-:W-:-:S04]  /*0670*/  FSETP.GEU.AND P0, PT, |R0|, 1.175494350822287508e-38, PT ;  /* 0x008000000000780b */ /* 0x000fc80003f0e200 */
[----:B------:R-:W-:-:S04]  /*0680*/  FSEL R5, R5, |R0|, !P0 ;  /* 0x4000000005057208 */ /* 0x000fc80004000000 */
[----:B------:R-:W-:-:S04]  /*0690*/  IADD3 R7, PT, PT, R5, -0x3f3504f3, RZ ;  /* 0xc0cafb0d05077810 */ /* 0x000fc80007ffe0ff */
[----:B------:R-:W-:Y:S02]  /*06a0*/  LOP3.LUT R10, R7, 0xff800000, RZ, 0xc0, !PT ;  /* 0xff800000070a7812 */ /* 0x000fe400078ec0ff */
[----:B------:R-:W-:Y:S02]  /*06b0*/  FSEL R7, RZ, -24, P0 ;  /* 0xc1c00000ff077808 */ /* 0x000fe40000000000 */
[-C--:B------:R-:W-:Y:S02]  /*06c0*/  IADD3 R5, PT, PT, R5, -R10.reuse, RZ ;  /* 0x8000000a05057210 */ /* 0x080fe40007ffe0ff */
[----:B------:R-:W-:Y:S02]  /*06d0*/  I2FP.F32.S32 R10, R10 ;  /* 0x0000000a000a7245 */ /* 0x000fe40000201400 */
[----:B------:R-:W-:Y:S01]  /*06e0*/  FSETP.NEU.AND P0, PT, |R0|, +INF , PT ;  /* 0x7f8000000000780b */ /* 0x000fe20003f0d200 */
[C---:B------:R-:W-:Y:S01]  /*06f0*/  FADD R9, R5.reuse, 1 ;  /* 0x3f80000005097421 */ /* 0x040fe20000000000 */
[----:B------:R-:W-:Y:S01]  /*0700*/  FADD R12, R5, -1 ;  /* 0xbf800000050c7421 */ /* 0x000fe20000000000 */
[----:B------:R-:W-:Y:S01]  /*0710*/  FFMA R10, R10, 1.1920928955078125e-07, R7 ;  /* 0x340000000a0a7823 */ /* 0x000fe20000000007 */
[----:B------:R-:W-:-:S02]  /*0720*/  FSETP.NEU.AND P0, PT, R0, RZ, P0 ;  /* 0x000000ff0000720b */ /* 0x000fc4000070d000 */
[----:B------:R-:W-:Y:S01]  /*0730*/  FADD R26, R12, R12 ;  /* 0x0000000c0c1a7221 */ /* 0x000fe20000000000 */
[----:B------:R-:W0:Y:S10]  /*0740*/  MUFU.RCP R9, R9 ;  /* 0x0000000900097308 */ /* 0x000e340000001000 */
[----:B------:R-:W-:Y:S01]  /*0750*/  @!P0 FADD R0, R0, R0 ;  /* 0x0000000000008221 */ /* 0x000fe20000000000 */
[----:B0-----:R-:W-:Y:S01]  /*0760*/  FMUL R5, R9, R26 ;  /* 0x0000001a09057220 */ /* 0x001fe20000400000 */
[----:B------:R-:W-:-:S03]  /*0770*/  HFMA2 R26, -RZ, RZ, 0.771484375, 0.21533203125 ;  /* 0x3a2c32e4ff1a7431 */ /* 0x000fc600000001ff */
[----:B------:R-:W-:Y:S01]  /*0780*/  FADD R13, R12, -R5 ;  /* 0x800000050c0d7221 */ /* 0x000fe20000000000 */
[CC--:B------:R-:W-:Y:S01]  /*0790*/  FMUL R11, R5.reuse, R5.reuse ;  /* 0x00000005050b7220 */ /* 0x0c0fe20000400000 */
[----:B------:R-:W-:Y:S02]  /*07a0*/  FFMA R7, R5, 1.4426950216293334961, R10 ;  /* 0x3fb8aa3b05077823 */ /* 0x000fe4000000000a */
[----:B------:R-:W-:Y:S02]  /*07b0*/  FADD R13, R13, R13 ;  /* 0x0000000d0d0d7221 */ /* 0x000fe40000000000 */
[----:B------:R-:W-:Y:S01]  /*07c0*/  FADD R10, R10, -R7 ;  /* 0x800000070a0a7221 */ /* 0x000fe20000000000 */
[----:B------:R-:W-:Y:S01]  /*07d0*/  FFMA R26, R11, R26, 0.0032181653659790754318 ;  /* 0x3b52e7db0b1a7423 */ /* 0x000fe2000000001a */
[----:B------:R-:W-:Y:S02]  /*07e0*/  FFMA R12, R12, -R5, R13 ;  /* 0x800000050c0c7223 */ /* 0x000fe4000000000d */
[----:B------:R-:W-:Y:S01]  /*07f0*/  FFMA R13, R5, 1.4426950216293334961, R10 ;  /* 0x3fb8aa3b050d7823 */ /* 0x000fe2000000000a */
[----:B------:R-:W-:Y:S01]  /*0800*/  FFMA R26, R11, R26, 0.018033718690276145935 ;  /* 0x3c93bb730b1a7423 */ /* 0x000fe2000000001a */
[----:B------:R-:W-:-:S03]  /*0810*/  FMUL R12, R9, R12 ;  /* 0x0000000c090c7220 */ /* 0x000fc60000400000 */
[----:B------:R-:W-:Y:S01]  /*0820*/  FFMA R26, R11, R26, 0.12022458761930465698 ;  /* 0x3df6384f0b1a7423 */ /* 0x000fe2000000001a */
[----:B------:R-:W-:-:S03]  /*0830*/  FFMA R10, R12, 1.4426950216293334961, R13 ;  /* 0x3fb8aa3b0c0a7823 */ /* 0x000fc6000000000d */
[----:B------:R-:W-:Y:S01]  /*0840*/  FMUL R26, R11, R26 ;  /* 0x0000001a0b1a7220 */ /* 0x000fe20000400000 */
[----:B------:R-:W-:-:S03]  /*0850*/  FFMA R11, R5, 1.9251366722983220825e-08, R10 ;  /* 0x32a55e34050b7823 */ /* 0x000fc6000000000a */
[----:B------:R-:W-:-:S04]  /*0860*/  FMUL R9, R26, 3 ;  /* 0x404000001a097820 */ /* 0x000fc80000400000 */
[----:B------:R-:W-:-:S04]  /*0870*/  FFMA R9, R12, R9, R11 ;  /* 0x000000090c097223 */ /* 0x000fc8000000000b */
[----:B------:R-:W-:-:S04]  /*0880*/  FFMA R26, R5, R26, R9 ;  /* 0x0000001a051a7223 */ /* 0x000fc80000000009 */
[----:B------:R-:W-:-:S04]  /*0890*/  FADD R10, R7, R26 ;  /* 0x0000001a070a7221 */ /* 0x000fc80000000000 */
[----:B------:R-:W-:Y:S01]  /*08a0*/  FMUL R5, R10, 2 ;  /* 0x400000000a057820 */ /* 0x000fe20000400000 */
[----:B------:R-:W-:-:S03]  /*08b0*/  FADD R7, -R7, R10 ;  /* 0x0000000a07077221 */ /* 0x000fc60000000100 */
[----:B------:R-:W0:Y:S01]  /*08c0*/  FRND R12, R5 ;  /* 0x00000005000c7307 */ /* 0x000e220000201000 */
[----:B------:R-:W-:Y:S01]  /*08d0*/  FADD R7, R26, -R7 ;  /* 0x800000071a077221 */ /* 0x000fe20000000000 */
[----:B------:R-:W-:Y:S01]  /*08e0*/  FFMA R10, R10, 2, -R5 ;  /* 0x400000000a0a7823 */ /* 0x000fe20000000805 */
[----:B------:R-:W-:Y:S02]  /*08f0*/  MOV R26, 0x391fcb8e ;  /* 0x391fcb8e001a7802 */ /* 0x000fe40000000f00 */
[----:B------:R-:W-:Y:S01]  /*0900*/  FSETP.GT.AND P2, PT, |R5|, 152, PT ;  /* 0x431800000500780b */ /* 0x000fe20003f44200 */
[----:B------:R-:W-:Y:S01]  /*0910*/  FFMA R10, R7, 2, R10 ;  /* 0x40000000070a7823 */ /* 0x000fe2000000000a */
[----:B0-----:R-:W-:Y:S01]  /*0920*/  FADD R7, R5, -R12 ;  /* 0x8000000c05077221 */ /* 0x001fe20000000000 */
[----:B------:R-:W-:-:S03]  /*0930*/  FSETP.GT.AND P1, PT, R12, RZ, PT ;  /* 0x000000ff0c00720b */ /* 0x000fc60003f24000 */
[----:B------:R-:W-:Y:S01]  /*0940*/  FADD R7, R7, R10 ;  /* 0x0000000a07077221 */ /* 0x000fe20000000000 */
[----:B------:R-:W-:Y:S02]  /*0950*/  SEL R9, RZ, 0x83000000, P1 ;  /* 0x83000000ff097807 */ /* 0x000fe40000800000 */
[----:B------:R-:W-:Y:S01]  /*0960*/  FSETP.GEU.AND P1, PT, R5, RZ, PT ;  /* 0x000000ff0500720b */ /* 0x000fe20003f2e000 */
[----:B------:R-:W-:Y:S01]  /*0970*/  FFMA R10, R7, R26, 0.0013391353422775864601 ;  /* 0x3aaf85ed070a7423 */ /* 0x000fe2000000001a */
[----:B------:R-:W-:-:S03]  /*0980*/  IADD3 R11, PT, PT, R9, 0x7f000000, RZ ;  /* 0x7f000000090b7810 */ /* 0x000fc60007ffe0ff */
[C---:B------:R-:W-:Y:S02]  /*0990*/  FFMA R26, R7.reuse, R10, 0.0096188392490148544312 ;  /* 0x3c1d9856071a7423 */ /* 0x040fe4000000000a */
[----:B------:R0:W1:Y:S02]  /*09a0*/  F2I.NTZ R10, R5 ;  /* 0x00000005000a7305 */ /* 0x0000640000203100 */
[----:B------:R-:W-:-:S04]  /*09b0*/  FFMA R26, R7, R26, 0.055503588169813156128 ;  /* 0x3d6357bb071a7423 */ /* 0x000fc8000000001a */
[----:B------:R-:W-:Y:S01]  /*09c0*/  FFMA R26, R7, R26, 0.24022644758224487305 ;  /* 0x3e75fdec071a7423 */ /* 0x000fe2000000001a */
[----:B0-----:R-:W-:-:S03]  /*09d0*/  FSEL R5, RZ, +INF , !P1 ;  /* 0x7f800000ff057808 */ /* 0x001fc60004800000 */
[----:B------:R-:W-:-:S04]  /*09e0*/  FFMA R26, R7, R26, 0.69314718246459960938 ;  /* 0x3f317218071a7423 */ /* 0x000fc8000000001a */
[----:B------:R-:W-:Y:S01]  /*09f0*/  FFMA R26, R7, R26, 1 ;  /* 0x3f800000071a7423 */ /* 0x000fe2000000001a */
[----:B-1----:R-:W-:-:S03]  /*0a00*/  LEA R10, R10, -R9, 0x17 ;  /* 0x800000090a0a7211 */ /* 0x002fc600078eb8ff */
[----:B------:R-:W-:-:S04]  /*0a10*/  FMUL R11, R11, R26 ;  /* 0x0000001a0b0b7220 */ /* 0x000fc80000400000 */
[----:B------:R-:W-:Y:S01]  /*0a20*/  @!P2 FMUL R5, R10, R11 ;  /* 0x0000000b0a05a220 */ /* 0x000fe20000400000 */
[----:B------:R-:W-:-:S07]  /*0a30*/  @!P0 LOP3.LUT R5, R0, 0x7fffffff, RZ, 0xc0, !PT ;  /* 0x7fffffff00058812 */ /* 0x000fce00078ec0ff */
.L_x_4:
[----:B------:R-:W-:Y:S05]  /*0a40*/  BSYNC.RECONVERGENT B0 ;  /* 0x0000000000007941 */ /* 0x000fea0003800200 */
.L_x_3:
[----:B------:R-:W-:Y:S01]  /*0a50*/  FADD R5, R5, R8 ;  /* 0x0000000805057221 */ /* 0x000fe20000000000 */
[----:B------:R-:W-:Y:S03]  /*0a60*/  BSSY.RECONVERGENT B0, `(.L_x_5) ;  /* 0x000000d000007945 */ /* 0x000fe60003800200 */
[----:B------:R0:W1:Y:S01]  /*0a70*/  MUFU.RSQ R8, R5 ;  /* 0x0000000500087308 */ /* 0x0000620000001400 */
[----:B------:R-:W-:-:S04]  /*0a80*/  IADD3 R0, PT, PT, R5, -0xd000000, RZ ;  /* 0xf300000005007810 */ /* 0x000fc80007ffe0ff */
[----:B------:R-:W-:-:S13]  /*0a90*/  ISETP.GT.U32.AND P0, PT, R0, 0x727fffff, PT ;  /* 0x727fffff0000780c */ /* 0x000fda0003f04070 */
[----:B01----:R-:W-:Y:S05]  /*0aa0*/  @!P0 BRA `(.L_x_6) ;  /* 0x0000000000108947 */ /* 0x003fea0003800000 */
[----:B------:R-:W-:Y:S02]  /*0ab0*/  MOV R0, R5 ;  /* 0x0000000500007202 */ /* 0x000fe40000000f00 */
[----:B------:R-:W-:-:S07]  /*0ac0*/  MOV R12, 0xae0 ;  /* 0x00000ae0000c7802 */ /* 0x000fce0000000f00 */
[----:B-----5:R-:W-:Y:S05]  /*0ad0*/  CALL.REL.NOINC `($__internal_1_$__cuda_sm20_sqrt_rn_f32_slowpath) ;  /* 0x00000020000c7944 */ /* 0x020fea0003c00000 */
[----:B------:R-:W-:Y:S05]  /*0ae0*/  BRA `(.L_x_7) ;  /* 0x0000000000107947 */ /* 0x000fea0003800000 */
.L_x_6:
[----:B------:R-:W-:Y:S01]  /*0af0*/  FMUL.FTZ R0, R5, R8 ;  /* 0x0000000805007220 */ /* 0x000fe20000410000 */
[----:B------:R-:W-:-:S03]  /*0b00*/  FMUL.FTZ R7, R8, 0.5 ;  /* 0x3f00000008077820 */ /* 0x000fc60000410000 */
[----:B------:R-:W-:-:S04]  /*0b10*/  FFMA R5, -R0, R0, R5 ;  /* 0x0000000000057223 */ /* 0x000fc80000000105 */
[----:B------:R-:W-:-:S07]  /*0b20*/  FFMA R0, R5, R7, R0 ;  /* 0x0000000705007223 */ /* 0x000fce0000000000 */
.L_x_7:
[----:B------:R-:W-:Y:S05]  /*0b30*/  BSYNC.RECONVERGENT B0 ;  /* 0x0000000000007941 */ /* 0x000fea0003800200 */
.L_x_5:
[C---:B------:R-:W-:Y:S01]  /*0b40*/  FMUL R5, |R0|.reuse, 16777216 ;  /* 0x4b80000000057820 */ /* 0x040fe20000400200 */
[C---:B------:R-:W-:Y:S01]  /*0b50*/  FSETP.GEU.AND P0, PT, |R0|.reuse, 1.175494350822287508e-38, PT ;  /* 0x008000000000780b */ /* 0x040fe20003f0e200 */
[----:B------:R-:W-:Y:S01]  /*0b60*/  HFMA2 R26, -RZ, RZ, 0.771484375, 0.21533203125 ;  /* 0x3a2c32e4ff1a7431 */ /* 0x000fe200000001ff */
[----:B------:R-:W-:Y:S01]  /*0b70*/  FSETP.NEU.AND P2, PT, R0, 1, PT ;  /* 0x3f8000000000780b */ /* 0x000fe20003f4d000 */
[----:B------:R-:W-:Y:S01]  /*0b80*/  BSSY.RECONVERGENT B0, `(.L_x_8) ;  /* 0x0000044000007945 */ /* 0x000fe20003800200 */
[----:B------:R-:W-:-:S04]  /*0b90*/  FSEL R5, R5, |R0|, !P0 ;  /* 0x4000000005057208 */ /* 0x000fc80004000000 */
[----:B------:R-:W-:-:S04]  /*0ba0*/  IADD3 R7, PT, PT, R5, -0x3f3504f3, RZ ;  /* 0xc0cafb0d05077810 */ /* 0x000fc80007ffe0ff */
[----:B------:R-:W-:Y:S02]  /*0bb0*/  LOP3.LUT R8, R7, 0xff800000, RZ, 0xc0, !PT ;  /* 0xff80000007087812 */ /* 0x000fe400078ec0ff */
[----:B------:R-:W-:Y:S02]  /*0bc0*/  FSEL R7, RZ, -24, P0 ;  /* 0xc1c00000ff077808 */ /* 0x000fe40000000000 */
[-C--:B------:R-:W-:Y:S02]  /*0bd0*/  IADD3 R5, PT, PT, R5, -R8.reuse, RZ ;  /* 0x8000000805057210 */ /* 0x080fe40007ffe0ff */
[----:B------:R-:W-:-:S03]  /*0be0*/  I2FP.F32.S32 R8, R8 ;  /* 0x0000000800087245 */ /* 0x000fc60000201400 */
[C---:B------:R-:W-:Y:S01]  /*0bf0*/  FADD R9, R5.reuse, 1 ;  /* 0x3f80000005097421 */ /* 0x040fe20000000000 */
[----:B------:R-:W-:Y:S01]  /*0c00*/  FADD R10, R5, -1 ;  /* 0xbf800000050a7421 */ /* 0x000fe20000000000 */
[----:B------:R-:W-:-:S03]  /*0c10*/  FFMA R8, R8, 1.1920928955078125e-07, R7 ;  /* 0x3400000008087823 */ /* 0x000fc60000000007 */
[----:B------:R-:W-:Y:S01]  /*0c20*/  FADD R12, R10, R10 ;  /* 0x0000000a0a0c7221 */ /* 0x000fe20000000000 */
[----:B------:R-:W0:Y:S03]  /*0c30*/  MUFU.RCP R9, R9 ;  /* 0x0000000900097308 */ /* 0x000e260000001000 */
[----:B0-----:R-:W-:-:S04]  /*0c40*/  FMUL R5, R9, R12 ;  /* 0x0000000c09057220 */ /* 0x001fc80000400000 */
        /* <DEDUP_REMOVED lines=23> */
[----:B------:R-:W-:-:S03]  /*0dc0*/  FSETP.GEU.AND P1, PT, R5, RZ, PT ;  /* 0x000000ff0500720b */ /* 0x000fc60003f2e000 */
[----:B------:R-:W-:Y:S01]  /*0dd0*/  FFMA R8, R7, 3, R8 ;  /* 0x4040000007087823 */ /* 0x000fe20000000008 */
[----:B------:R-:W-:Y:S01]  /*0de0*/  MOV R7, 0x391fcb8e ;  /* 0x391fcb8e00077802 */ /* 0x000fe20000000f00 */
[----:B------:R-:W1:Y:S01]  /*0df0*/  F2I.NTZ R11, R5 ;  /* 0x00000005000b7305 */ /* 0x000e620000203100 */
[----:B0-----:R-:W-:Y:S01]  /*0e00*/  FADD R9, R5, -R10 ;  /* 0x8000000a05097221 */ /* 0x001fe20000000000 */
[----:B------:R-:W-:-:S03]  /*0e10*/  FSETP.GT.AND P0, PT, R10, RZ, PT ;  /* 0x000000ff0a00720b */ /* 0x000fc60003f04000 */
[----:B------:R-:W-:Y:S01]  /*0e20*/  FADD R8, R8, R9 ;  /* 0x0000000908087221 */ /* 0x000fe20000000000 */
[----:B------:R-:W-:Y:S02]  /*0e30*/  SEL R10, RZ, 0x83000000, P0 ;  /* 0x83000000ff0a7807 */ /* 0x000fe40000000000 */
[----:B------:R-:W-:Y:S01]  /*0e40*/  FSETP.GT.AND P0, PT, |R5|, 152, PT ;  /* 0x431800000500780b */ /* 0x000fe20003f04200 */
[----:B------:R-:W-:Y:S01]  /*0e50*/  FFMA R9, R8, R7, 0.0013391353422775864601 ;  /* 0x3aaf85ed08097423 */ /* 0x000fe20000000007 */
[----:B------:R-:W-:Y:S02]  /*0e60*/  IADD3 R12, PT, PT, R10, 0x7f000000, RZ ;  /* 0x7f0000000a0c7810 */ /* 0x000fe40007ffe0ff */
[----:B-1----:R-:W-:Y:S01]  /*0e70*/  LEA R10, R11, -R10, 0x17 ;  /* 0x8000000a0b0a7211 */ /* 0x002fe200078eb8ff */
[----:B------:R-:W-:-:S04]  /*0e80*/  FFMA R9, R8, R9, 0.0096188392490148544312 ;  /* 0x3c1d985608097423 */ /* 0x000fc80000000009 */
[----:B------:R-:W-:-:S04]  /*0e90*/  FFMA R9, R8, R9, 0.055503588169813156128 ;  /* 0x3d6357bb08097423 */ /* 0x000fc80000000009 */
[----:B------:R-:W-:-:S04]  /*0ea0*/  FFMA R9, R8, R9, 0.24022644758224487305 ;  /* 0x3e75fdec08097423 */ /* 0x000fc80000000009 */
[----:B------:R-:W-:-:S04]  /*0eb0*/  FFMA R9, R8, R9, 0.69314718246459960938 ;  /* 0x3f31721808097423 */ /* 0x000fc80000000009 */
[----:B------:R-:W-:Y:S01]  /*0ec0*/  FFMA R9, R8, R9, 1 ;  /* 0x3f80000008097423 */ /* 0x000fe20000000009 */
[----:B------:R-:W-:-:S03]  /*0ed0*/  HFMA2 R8, -RZ, RZ, 1.875, 0 ;  /* 0x3f800000ff087431 */ /* 0x000fc600000001ff */
[----:B------:R-:W-:-:S04]  /*0ee0*/  FMUL R9, R9, R12 ;  /* 0x0000000c09097220 */ /* 0x000fc80000400000 */
[----:B------:R-:W-:Y:S01]  /*0ef0*/  FMUL R9, R9, R10 ;  /* 0x0000000a09097220 */ /* 0x000fe20000400000 */
[----:B------:R-:W-:Y:S01]  /*0f00*/  @P0 FSEL R9, RZ, +INF , !P1 ;  /* 0x7f800000ff090808 */ /* 0x000fe20004800000 */
[----:B------:R-:W-:Y:S06]  /*0f10*/  @!P2 BRA `(.L_x_9) ;  /* 0x000000000028a947 */ /* 0x000fec0003800000 */
[----:B------:R-:W-:-:S13]  /*0f20*/  FSETP.NAN.AND P0, PT, |R0|, |R0|, PT ;  /* 0x400000000000720b */ /* 0x000fda0003f08200 */
[----:B------:R-:W-:Y:S01]  /*0f30*/  @P0 FADD R8, R0, 3 ;  /* 0x4040000000080421 */ /* 0x000fe20000000000 */
[----:B------:R-:W-:Y:S06]  /*0f40*/  @P0 BRA `(.L_x_9) ;  /* 0x00000000001c0947 */ /* 0x000fec0003800000 */
[----:B------:R-:W-:-:S04]  /*0f50*/  FSETP.NEU.AND P0, PT, |R0|, +INF , PT ;  /* 0x7f8000000000780b */ /* 0x000fc80003f0d200 */
[----:B------:R-:W-:-:S13]  /*0f60*/  FSETP.NEU.AND P0, PT, R0, RZ, P0 ;  /* 0x000000ff0000720b */ /* 0x000fda000070d000 */
[----:B------:R-:W-:Y:S01]  /*0f70*/  @!P0 FADD R8, R0, R0 ;  /* 0x0000000000088221 */ /* 0x000fe20000000000 */
[----:B------:R-:W-:Y:S06]  /*0f80*/  @!P0 BRA `(.L_x_9) ;  /* 0x00000000000c8947 */ /* 0x000fec0003800000 */
[----:B------:R-:W-:Y:S02]  /*0f90*/  FSETP.GEU.AND P0, PT, R0, RZ, PT ;  /* 0x000000ff0000720b */ /* 0x000fe40003f0e000 */
[----:B------:R-:W-:-:S11]  /*0fa0*/  MOV R8, R9 ;  /* 0x0000000900087202 */ /* 0x000fd60000000f00 */
[----:B------:R-:W-:-:S07]  /*0fb0*/  @!P0 FADD R8, -R9, -RZ ;  /* 0x800000ff09088221 */ /* 0x000fce0000000100 */
.L_x_9:
[----:B------:R-:W-:Y:S05]  /*0fc0*/  BSYNC.RECONVERGENT B0 ;  /* 0x0000000000007941 */ /* 0x000fea0003800200 */
.L_x_8:
[----:B------:R-:W-:Y:S01]  /*0fd0*/  HFMA2 R5, -RZ, RZ, 0.1527099609375, -0.0003798007965087890625 ;  /* 0x30e38e39ff057431 */ /* 0x000fe200000001ff */
[----:B------:R-:W-:Y:S01]  /*0fe0*/  MOV R0, 0x3fb8aa3b ;  /* 0x3fb8aa3b00007802 */ /* 0x000fe20000000f00 */
[----:B------:R-:W-:Y:S01]  /*0ff0*/  HFMA2 R9, -RZ, RZ, 1.5966796875, -0.0003798007965087890625 ;  /* 0x3e638e39ff097431 */ /* 0x000fe200000001ff */
[----:B------:R-:W-:Y:S01]  /*1000*/  UMOV UR6, 0xe978d4fe ;  /* 0xe978d4fe00067882 */ /* 0x000fe20000000000 */
[----:B------:R-:W-:Y:S01]  /*1010*/  UMOV UR7, 0x401ab126 ;  /* 0x401ab12600077882 */ /* 0x000fe20000000000 */
[----:B------:R-:W-:Y:S01]  /*1020*/  BSSY.RECONVERGENT B0, `(.L_x_10) ;  /* 0x0000039000007945 */ /* 0x000fe20003800200 */
[----:B------:R-:W-:-:S04]  /*1030*/  FFMA R0, -R5, R0, 5.5370556140132975997e-08 ;  /* 0x336dd09205007423 */ /* 0x000fc80000000100 */
[----:B------:R-:W-:-:S04]  /*1040*/  FFMA R0, R9, 1.9251366722983220825e-08, R0 ;  /* 0x32a55e3409007823 */ /* 0x000fc80000000000 */
[----:B------:R-:W-:-:S04]  /*1050*/  FFMA R0, -R5, 0.017944158986210823059, R0 ;  /* 0x3c92ffa105007823 */ /* 0x000fc80000000100 */
[----:B------:R-:W-:-:S04]  /*1060*/  FFMA R5, R9, 0.0059813861735165119171, R0 ;  /* 0x3bc3ff8109057823 */ /* 0x000fc80000000000 */
[----:B------:R-:W-:-:S04]  /*1070*/  FADD R9, R5, 3.3205988407135009766 ;  /* 0x405484b105097421 */ /* 0x000fc80000000000 */
[C---:B------:R-:W-:Y:S01]  /*1080*/  FMUL R0, R9.reuse, -11 ;  /* 0xc130000009007820 */ /* 0x040fe20000400000 */
[----:B------:R-:W-:-:S03]  /*1090*/  FADD R10, R9, -3.3205988407135009766 ;  /* 0xc05484b1090a7421 */ /* 0x000fc60000000000 */
[----:B------:R-:W0:Y:S01]  /*10a0*/  FRND R13, R0 ;  /* 0x00000000000d7307 */ /* 0x000e220000201000 */
[----:B------:R-:W-:Y:S01]  /*10b0*/  FADD R10, R5, -R10 ;  /* 0x8000000a050a7221 */ /* 0x000fe20000000000 */
[----:B------:R-:W-:Y:S01]  /*10c0*/  FFMA R9, R9, -11, -R0 ;  /* 0xc130000009097823 */ /* 0x000fe20000000800 */
[----:B------:R-:W-:-:S03]  /*10d0*/  FSETP.GT.AND P1, PT, |R0|, 152, PT ;  /* 0x431800000000780b */ /* 0x000fc60003f24200 */
[----:B------:R-:W-:Y:S02]  /*10e0*/  FFMA R10, R10, -11, R9 ;  /* 0xc13000000a0a7823 */ /* 0x000fe40000000009 */
[----:B------:R-:W1:Y:S01]  /*10f0*/  F2F.F64.F32 R8, R8 ;  /* 0x0000000800087310 */ /* 0x000e620000201800 */
[----:B0-----:R-:W-:-:S07]  /*1100*/  FADD R5, R0, -R13 ;  /* 0x8000000d00057221 */ /* 0x001fce0000000000 */
[----:B------:R0:W2:Y:S01]  /*1110*/  F2I.NTZ R12, R0 ;  /* 0x00000000000c7305 */ /* 0x0000a20000203100 */
[----:B------:R-:W-:Y:S01]  /*1120*/  FSETP.GT.AND P0, PT, R13, RZ, PT ;  /* 0x000000ff0d00720b */ /* 0x000fe20003f04000 */
[----:B------:R-:W-:-:S03]  /*1130*/  FADD R10, R5, R10 ;  /* 0x0000000a050a7221 */ /* 0x000fc60000000000 */
[----:B------:R-:W-:Y:S01]  /*1140*/  SEL R5, RZ, 0x83000000, P0 ;  /* 0x83000000ff057807 */ /* 0x000fe20000000000 */
[----:B------:R-:W-:Y:S02]  /*1150*/  FFMA R7, R10, R7, 0.0013391353422775864601 ;  /* 0x3aaf85ed0a077423 */ /* 0x000fe40000000007 */
[----:B-1----:R-:W1:Y:S01]  /*1160*/  MUFU.RCP64H R11, R9 ;  /* 0x00000009000b7308 */ /* 0x002e620000001800 */
[----:B------:R-:W-:Y:S01]  /*1170*/  FSETP.GEU.AND P0, PT, R0, RZ, PT ;  /* 0x000000ff0000720b */ /* 0x000fe20003f0e000 */
[----:B------:R-:W-:-:S03]  /*1180*/  FFMA R7, R10, R7, 0.0096188392490148544312 ;  /* 0x3c1d98560a077423 */ /* 0x000fc60000000007 */
[----:B0-----:R-:W-:Y:S01]  /*1190*/  FSEL R0, RZ, +INF , !P0 ;  /* 0x7f800000ff007808 */ /* 0x001fe20004000000 */
[----:B------:R-:W-:Y:S01]  /*11a0*/  FFMA R7, R10, R7, 0.055503588169813156128 ;  /* 0x3d6357bb0a077423 */ /* 0x000fe20000000007 */
[----:B--2---:R-:W-:-:S03]  /*11b0*/  LEA R12, R12, -R5, 0x17 ;  /* 0x800000050c0c7211 */ /* 0x004fc600078eb8ff */
[----:B------:R-:W-:-:S04]  /*11c0*/  FFMA R7, R10, R7, 0.24022644758224487305 ;  /* 0x3e75fdec0a077423 */ /* 0x000fc80000000007 */
[C---:B------:R-:W-:Y:S01]  /*11d0*/  FFMA R13, R10.reuse, R7, 0.69314718246459960938 ;  /* 0x3f3172180a0d7423 */ /* 0x040fe20000000007 */
[----:B------:R-:W-:Y:S02]  /*11e0*/  IADD3 R7, PT, PT, R5, 0x7f000000, RZ ;  /* 0x7f00000005077810 */ /* 0x000fe40007ffe0ff */
[----:B-----5:R-:W-:Y:S01]  /*11f0*/  F2F.F64.F32 R4, R4 ;  /* 0x0000000400047310 */ /* 0x020fe20000201800 */
[----:B------:R-:W-:-:S04]  /*1200*/  FFMA R10, R10, R13, 1 ;  /* 0x3f8000000a0a7423 */ /* 0x000fc8000000000d */
[----:B------:R-:W-:Y:S01]  /*1210*/  FMUL R7, R7, R10 ;  /* 0x0000000a07077220 */ /* 0x000fe20000400000 */
[----:B------:R-:W-:-:S03]  /*1220*/  MOV R10, 0x1 ;  /* 0x00000001000a7802 */ /* 0x000fc60000000f00 */
[----:B------:R-:W-:Y:S02]  /*1230*/  @!P1 FMUL R0, R12, R7 ;  /* 0x000000070c009220 */ /* 0x000fe40000400000 */
[----:B------:R-:W-:Y:S01]  /*1240*/  F2F.F64.F32 R6, R6 ;  /* 0x0000000600067310 */ /* 0x000fe20000201800 */
[----:B-1----:R-:W-:-:S07]  /*1250*/  DFMA R26, -R8, R10, 1 ;  /* 0x3ff00000081a742b */ /* 0x002fce000000010a */
[----:B------:R-:W0:Y:S01]  /*1260*/  F2F.F64.F32 R12, R0 ;  /* 0x00000000000c7310 */ /* 0x000e220000201800 */
[----:B------:R-:W-:-:S08]  /*1270*/  DFMA R26, R26, R26, R26 ;  /* 0x0000001a1a1a722b */ /* 0x000fd0000000001a */
[----:B------:R-:W-:Y:S02]  /*1280*/  DFMA R26, R10, R26, R10 ;  /* 0x0000001a0a1a722b */ /* 0x000fe4000000000a */
[----:B0-----:R-:W-:-:S06]  /*1290*/  DMUL R12, R12, UR6 ;  /* 0x000000060c0c7c28 */ /* 0x001fcc0008000000 */
[----:B------:R-:W-:Y:S02]  /*12a0*/  DFMA R28, -R8, R26, 1 ;  /* 0x3ff00000081c742b */ /* 0x000fe4000000011a */
[----:B------:R-:W-:-:S06]  /*12b0*/  DMUL R10, R12, R4 ;  /* 0x000000040c0a7228 */ /* 0x000fcc0000000000 */
[----:B------:R-:W-:Y:S02]  /*12c0*/  DFMA R28, R26, R28, R26 ;  /* 0x0000001c1a1c722b */ /* 0x000fe4000000001a */
[----:B------:R-:W-:-:S08]  /*12d0*/  DMUL R10, R6, R10 ;  /* 0x0000000a060a7228 */ /* 0x000fd00000000000 */
[----:B------:R-:W-:Y:S02]  /*12e0*/  DMUL R26, R10, R28 ;  /* 0x0000001c0a1a7228 */ /* 0x000fe40000000000 */
[----:B------:R-:W-:-:S06]  /*12f0*/  FSETP.GEU.AND P1, PT, |R11|, 6.5827683646048100446e-37, PT ;  /* 0x036000000b00780b */ /* 0x000fcc0003f2e200 */
[----:B------:R-:W-:-:S08]  /*1300*/  DFMA R30, -R8, R26, R10 ;  /* 0x0000001a081e722b */ /* 0x000fd0000000010a */
[----:B------:R-:W-:-:S10]  /*1310*/  DFMA R4, R28, R30, R26 ;  /* 0x0000001e1c04722b */ /* 0x000fd4000000001a */
[----:B------:R-:W-:-:S05]  /*1320*/  FFMA R0, RZ, R9, R5 ;  /* 0x00000009ff007223 */ /* 0x000fca0000000005 */
[----:B------:R-:W-:-:S13]  /*1330*/  FSETP.GT.AND P0, PT, |R0|, 1.469367938527859385e-39, PT ;  /* 0x001000000000780b */ /* 0x000fda0003f04200 */
[----:B------:R-:W-:Y:S05]  /*1340*/  @P0 BRA P1, `(.L_x_11) ;  /* 0x0000000000180947 */ /* 0x000fea0000800000 */
[----:B------:R-:W-:Y:S02]  /*1350*/  MOV R6, R10 ;  /* 0x0000000a00067202 */ /* 0x000fe40000000f00 */
[----:B------:R-:W-:Y:S02]  /*1360*/  MOV R7, R11 ;  /* 0x0000000b00077202 */ /* 0x000fe40000000f00 */
[----:B------:R-:W-:-:S07]  /*1370*/  MOV R0, 0x1390 ;  /* 0x0000139000007802 */ /* 0x000fce0000000f00 */
[----:B------:R-:W-:Y:S05]  /*1380*/  CALL.REL.NOINC `($__internal_0_$__cuda_sm20_div_rn_f64_full) ;  /* 0x00000010006c7944 */ /* 0x000fea0003c00000 */
[----:B------:R-:W-:Y:S02]  /*1390*/  MOV R4, R6 ;  /* 0x0000000600047202 */ /* 0x000fe40000000f00 */
[----:B------:R-:W-:-:S07]  /*13a0*/  MOV R5, R7 ;  /* 0x0000000700057202 */ /* 0x000fce0000000f00 */
.L_x_11:
[----:B------:R-:W-:Y:S05]  /*13b0*/  BSYNC.RECONVERGENT B0 ;  /* 0x0000000000007941 */ /* 0x000fea0003800200 */
.L_x_10:
[----:B------:R-:W0:Y:S02]  /*13c0*/  LDC.64 R8, c[0x0][0x388] ;  /* 0x0000e200ff087b82 */ /* 0x000e240000000a00 */
[----:B0-----:R-:W-:-:S05]  /*13d0*/  IMAD.WIDE.U32 R8, R2, 0x4, R8 ;  /* 0x0000000402087825 */ /* 0x001fca00078e0008 */
[----:B------:R-:W2:Y:S01]  /*13e0*/  LDG.E R10, desc[UR4][R8.64] ;  /* 0x00000004080a7981 */ /* 0x000ea2000c1e1900 */
[----:B------:R-:W-:Y:S08]  /*13f0*/  F2F.F64.F32 R6, R3 ;  /* 0x0000000300067310 */ /* 0x000ff00000201800 */
[----:B--2---:R-:W0:Y:S02]  /*1400*/  F2F.F64.F32 R10, R10 ;  /* 0x0000000a000a7310 */ /* 0x004e240000201800 */
[----:B0-----:R-:W-:-:S06]  /*1410*/  DFMA R6, R6, -R4, R10 ;  /* 0x800000040606722b */ /* 0x001fcc000000000a */
[----:B------:R-:W0:Y:S02]  /*1420*/  F2F.F32.F64 R11, R6 ;  /* 0x00000006000b7310 */ /* 0x000e240000301000 */
[----:B0-----:R0:W-:Y:S04]  /*1430*/  STG.E desc[UR4][R8.64], R11 ;  /* 0x0000000b08007986 */ /* 0x0011e8000c101904 */
[----:B------:R-:W2:Y:S04]  /*1440*/  LDG.E R0, desc[UR4][R24.64] ;  /* 0x0000000418007981 */ /* 0x000ea8000c1e1900 */
[----:B------:R-:W2:Y:S04]  /*1450*/  LDG.E R23, desc[UR4][R22.64] ;  /* 0x0000000416177981 */ /* 0x000ea8000c1e1900 */
[----:B------:R-:W3:Y:S04]  /*1460*/  LDG.E R4, desc[UR4][R16.64] ;  /* 0x0000000410047981 */ /* 0x000ee8000c1e1900 */
[----:B------:R-:W4:Y:S04]  /*1470*/  LDG.E R14, desc[UR4][R14.64] ;  /* 0x000000040e0e7981 */ /* 0x000f28000c1e1900 */
[----:B------:R-:W5:Y:S04]  /*1480*/  LDG.E R20, desc[UR4][R20.64] ;  /* 0x0000000414147981 */ /* 0x000f68000c1e1900 */
[----:B------:R-:W5:Y:S01]  /*1490*/  LDG.E R19, desc[UR4][R18.64] ;  /* 0x0000000412137981 */ /* 0x000f62000c1e1900 */
[----:B------:R-:W-:Y:S01]  /*14a0*/  BSSY.RECONVERGENT B0, `(.L_x_12) ;  /* 0x000004a000007945 */ /* 0x000fe20003800200 */
[----:B0-----:R-:W-:Y:S01]  /*14b0*/  MOV R8, 0x3f800000 ;  /* 0x3f80000000087802 */ /* 0x001fe20000000f00 */
[----:B--2---:R-:W-:-:S05]  /*14c0*/  FADD R0, R0, -R23 ;  /* 0x8000001700007221 */ /* 0x004fca0000000000 */
[----:B------:R-:W-:Y:S01]  /*14d0*/  FSETP.NEU.AND P0, PT, R0, 1, PT ;  /* 0x3f8000000000780b */ /* 0x000fe20003f0d000 */
[----:B---3--:R-:W0:Y:S08]  /*14e0*/  F2F.F64.F32 R4, R4 ;  /* 0x0000000400047310 */ /* 0x008e300000201800 */
[----:B----4-:R1:W2:Y:S01]  /*14f0*/  F2F.F64.F32 R6, R14 ;  /* 0x0000000e00067310 */ /* 0x0102a20000201800 */
[----:B-----5:R-:W-:-:S05]  /*1500*/  FADD R3, R20, -R19 ;  /* 0x8000001314037221 */ /* 0x020fca0000000000 */
[----:B------:R-:W-:Y:S01]  /*1510*/  FSETP.NEU.AND P1, PT, R3, 1, PT ;  /* 0x3f8000000300780b */ /* 0x000fe20003f2d000 */
[----:B01----:R-:W-:-:S12]  /*1520*/  @!P0 BRA `(.L_x_13) ;  /* 0x0000000400048947 */ /* 0x003fd80003800000 */
[----:B------:R-:W-:-:S13]  /*1530*/  FSETP.NAN.AND P0, PT, |R0|, |R0|, PT ;  /* 0x400000000000720b */ /* 0x000fda0003f08200 */
[----:B------:R-:W-:Y:S01]  /*1540*/  @P0 FADD R8, R0, 2 ;  /* 0x4000000000080421 */ /* 0x000fe20000000000 */
[----:B------:R-:W-:Y:S06]  /*1550*/  @P0 BRA `(.L_x_13) ;  /* 0x0000000000f80947 */ /* 0x000fec0003800000 */
[C---:B------:R-:W-:Y:S01]  /*1560*/  FMUL R9, |R0|.reuse, 16777216 ;  /* 0x4b80000000097820 */ /* 0x040fe20000400200 */
[----:B------:R-:W-:Y:S01]  /*1570*/  FSETP.GEU.AND P0, PT, |R0|, 1.175494350822287508e-38, PT ;  /* 0x008000000000780b */ /* 0x000fe20003f0e200 */
[----:B------:R-:W-:-:S03]  /*1580*/  HFMA2 R16, -RZ, RZ, 0.771484375, 0.21533203125 ;  /* 0x3a2c32e4ff107431 */ /* 0x000fc600000001ff */
[----:B------:R-:W-:-:S04]  /*1590*/  FSEL R9, R9, |R0|, !P0 ;  /* 0x4000000009097208 */ /* 0x000fc80004000000 */
[----:B------:R-:W-:-:S04]  /*15a0*/  IADD3 R8, PT, PT, R9, -0x3f3504f3, RZ ;  /* 0xc0cafb0d09087810 */ /* 0x000fc80007ffe0ff */
[----:B------:R-:W-:-:S04]  /*15b0*/  LOP3.LUT R8, R8, 0xff800000, RZ, 0xc0, !PT ;  /* 0xff80000008087812 */ /* 0x000fc800078ec0ff */
[-C--:B------:R-:W-:Y:S02]  /*15c0*/  IADD3 R9, PT, PT, R9, -R8.reuse, RZ ;  /* 0x8000000809097210 */ /* 0x080fe40007ffe0ff */
[----:B------:R-:W-:-:S03]  /*15d0*/  I2FP.F32.S32 R8, R8 ;  /* 0x0000000800087245 */ /* 0x000fc60000201400 */
[C---:B------:R-:W-:Y:S01]  /*15e0*/  FADD R11, R9.reuse, 1 ;  /* 0x3f800000090b7421 */ /* 0x040fe20000000000 */
[----:B------:R-:W-:Y:S01]  /*15f0*/  FADD R10, R9, -1 ;  /* 0xbf800000090a7421 */ /* 0x000fe20000000000 */
[----:B------:R-:W-:Y:S02]  /*1600*/  FSEL R9, RZ, -24, P0 ;  /* 0xc1c00000ff097808 */ /* 0x000fe40000000000 */
[----:B------:R-:W-:Y:S01]  /*1610*/  FSETP.NEU.AND P0, PT, |R0|, +INF , PT ;  /* 0x7f8000000000780b */ /* 0x000fe20003f0d200 */
[----:B------:R-:W-:Y:S01]  /*1620*/  FADD R14, R10, R10 ;  /* 0x0000000a0a0e7221 */ /* 0x000fe20000000000 */
[----:B------:R-:W0:Y:S01]  /*1630*/  MUFU.RCP R11, R11 ;  /* 0x0000000b000b7308 */ /* 0x000e220000001000 */
[----:B------:R-:W-:Y:S01]  /*1640*/  FFMA R8, R8, 1.1920928955078125e-07, R9 ;  /* 0x3400000008087823 */ /* 0x000fe20000000009 */
[----:B------:R-:W-:-:S13]  /*1650*/  FSETP.NEU.AND P0, PT, R0, RZ, P0 ;  /* 0x000000ff0000720b */ /* 0x000fda000070d000 */
[----:B------:R-:W-:Y:S01]  /*1660*/  @!P0 FADD R0, R0, R0 ;  /* 0x0000000000008221 */ /* 0x000fe20000000000 */
        /* <DEDUP_REMOVED lines=35> */
[----:B------:R-:W0:Y:S02]  /*18a0*/  F2I.NTZ R11, R9 ;  /* 0x00000009000b7305 */ /* 0x000e240000203100 */
[----:B------:R-:W-:-:S04]  /*18b0*/  FFMA R15, R8, R15, 0.055503588169813156128 ;  /* 0x3d6357bb080f7423 */ /* 0x000fc8000000000f */
[----:B------:R-:W-:-:S04]  /*18c0*/  FFMA R15, R8, R15, 0.24022644758224487305 ;  /* 0x3e75fdec080f7423 */ /* 0x000fc8000000000f */
[----:B------:R-:W-:-:S04]  /*18d0*/  FFMA R15, R8, R15, 0.69314718246459960938 ;  /* 0x3f317218080f7423 */ /* 0x000fc8000000000f */
[----:B------:R-:W-:Y:S01]  /*18e0*/  FFMA R15, R8, R15, 1 ;  /* 0x3f800000080f7423 */ /* 0x000fe2000000000f */
[----:B0-----:R-:W-:Y:S02]  /*18f0*/  LEA R11, R11, -R10, 0x17 ;  /* 0x8000000a0b0b7211 */ /* 0x001fe400078eb8ff */
[----:B------:R-:W-:Y:S01]  /*1900*/  FSEL R8, RZ, +INF , !P2 ;  /* 0x7f800000ff087808 */ /* 0x000fe20005000000 */
[----:B------:R-:W-:-:S04]  /*1910*/  FMUL R14, R14, R15 ;  /* 0x0000000f0e0e7220 */ /* 0x000fc80000400000 */
[----:B------:R-:W-:Y:S01]  /*1920*/  @!P3 FMUL R8, R11, R14 ;  /* 0x0000000e0b08b220 */ /* 0x000fe20000400000 */
[----:B------:R-:W-:-:S07]  /*1930*/  @!P0 LOP3.LUT R8, R0, 0x7fffffff, RZ, 0xc0, !PT ;  /* 0x7fffffff00088812 */ /* 0x000fce00078ec0ff */
.L_x_13:
[----:B------:R-:W-:Y:S05]  /*1940*/  BSYNC.RECONVERGENT B0 ;  /* 0x0000000000007941 */ /* 0x000fea0003800200 */
.L_x_12:
[----:B------:R-:W-:Y:S01]  /*1950*/  BSSY.RECONVERGENT B0, `(.L_x_14) ;  /* 0x0000044000007945 */ /* 0x000fe20003800200 */
[----:B------:R-:W-:-:S03]  /*1960*/  HFMA2 R9, -RZ, RZ, 1.875, 0 ;  /* 0x3f800000ff097431 */ /* 0x000fc600000001ff */
[----:B------:R-:W-:Y:S05]  /*1970*/  @!P1 BRA `(.L_x_15) ;  /* 0x0000000400049947 */ /* 0x000fea0003800000 */
[----:B------:R-:W-:-:S13]  /*1980*/  FSETP.NAN.AND P0, PT, |R3|, |R3|, PT ;  /* 0x400000030300720b */ /* 0x000fda0003f08200 */
[----:B------:R-:W-:Y:S01]  /*1990*/  @P0 FADD R9, R3, 2 ;  /* 0x4000000003090421 */ /* 0x000fe20000000000 */
[----:B------:R-:W-:Y:S06]  /*19a0*/  @P0 BRA `(.L_x_15) ;  /* 0x0000000000f80947 */ /* 0x000fec0003800000 */
[C---:B------:R-:W-:Y:S01]  /*19b0*/  FMUL R0, |R3|.reuse, 16777216 ;  /* 0x4b80000003007820 */ /* 0x040fe20000400200 */
[----:B------:R-:W-:Y:S02]  /*19c0*/  FSETP.GEU.AND P0, PT, |R3|, 1.175494350822287508e-38, PT ;  /* 0x008000000300780b */ /* 0x000fe40003f0e200 */
[----:B------:R-:W-:Y:S02]  /*19d0*/  MOV R16, 0x3a2c32e4 ;  /* 0x3a2c32e400107802 */ /* 0x000fe40000000f00 */
        /* <DEDUP_REMOVED lines=12> */
[----:B------:R-:W-:Y:S01]  /*1aa0*/  FSETP.NEU.AND P0, PT, R3, RZ, P0 ;  /* 0x000000ff0300720b */ /* 0x000fe2000070d000 */
        /* <DEDUP_REMOVED lines=17> */
[----:B------:R-:W-:-:S03]  /*1bc0*/  HFMA2 R11, -RZ, RZ, 0.64013671875, -15.109375 ;  /* 0x391fcb8eff0b7431 */ /* 0x000fc600000001ff */
        /* <DEDUP_REMOVED lines=23> */
[----:B-1----:R-:W-:Y:S01]  /*1d40*/  LEA R11, R11, -R10, 0x17 ;  /* 0x8000000a0b0b7211 */ /* 0x002fe200078eb8ff */
[----:B------:R-:W-:Y:S02]  /*1d50*/  @!P0 FADD R0, R3, R3 ;  /* 0x0000000303008221 */ /* 0x000fe40000000000 */
[----:B------:R-:W-:-:S04]  /*1d60*/  FMUL R14, R14, R15 ;  /* 0x0000000f0e0e7220 */ /* 0x000fc80000400000 */
[----:B------:R-:W-:Y:S01]  /*1d70*/  @!P2 FMUL R9, R11, R14 ;  /* 0x0000000e0b09a220 */ /* 0x000fe20000400000 */
[----:B------:R-:W-:-:S07]  /*1d80*/  @!P0 LOP3.LUT R9, R0, 0x7fffffff, RZ, 0xc0, !PT ;  /* 0x7fffffff00098812 */ /* 0x000fce00078ec0ff */
.L_x_15:
[----:B------:R-:W-:Y:S05]  /*1d90*/  BSYNC.RECONVERGENT B0 ;  /* 0x0000000000007941 */ /* 0x000fea0003800200 */
.L_x_14:
[----:B------:R-:W-:Y:S01]  /*1da0*/  FADD R9, R9, R8 ;  /* 0x0000000809097221 */ /* 0x000fe20000000000 */
[----:B------:R-:W-:Y:S01]  /*1db0*/  DMUL R4, R12, R4 ;  /* 0x000000040c047228 */ /* 0x000fe20000000000 */
[----:B------:R-:W-:Y:S02]  /*1dc0*/  BSSY.RECONVERGENT B0, `(.L_x_16) ;  /* 0x000000e000007945 */ /* 0x000fe40003800200 */
[----:B------:R0:W1:Y:S01]  /*1dd0*/  MUFU.RSQ R8, R9 ;  /* 0x0000000900087308 */ /* 0x0000620000001400 */
[----:B------:R-:W-:-:S04]  /*1de0*/  IADD3 R0, PT, PT, R9, -0xd000000, RZ ;  /* 0xf300000009007810 */ /* 0x000fc80007ffe0ff */
[----:B------:R-:W-:Y:S01]  /*1df0*/  ISETP.GT.U32.AND P0, PT, R0, 0x727fffff, PT ;  /* 0x727fffff0000780c */ /* 0x000fe20003f04070 */
[----:B--2---:R-:W-:-:S12]  /*1e00*/  DMUL R6, R4, R6 ;  /* 0x0000000604067228 */ /* 0x004fd80000000000 */
[----:B01----:R-:W-:Y:S05]  /*1e10*/  @!P0 BRA `(.L_x_17) ;  /* 0x0000000000108947 */ /* 0x003fea0003800000 */
[----:B------:R-:W-:Y:S02]  /*1e20*/  MOV R0, R9 ;  /* 0x0000000900007202 */ /* 0x000fe40000000f00 */
[----:B------:R-:W-:-:S07]  /*1e30*/  MOV R12, 0x1e50 ;  /* 0x00001e50000c7802 */ /* 0x000fce0000000f00 */
[----:B------:R-:W-:Y:S05]  /*1e40*/  CALL.REL.NOINC `($__internal_1_$__cuda_sm20_sqrt_rn_f32_slowpath) ;  /* 0x0000000c00307944 */ /* 0x000fea0003c00000 */
[----:B------:R-:W-:Y:S05]  /*1e50*/  BRA `(.L_x_18) ;  /* 0x0000000000107947 */ /* 0x000fea0003800000 */
.L_x_17:
[----:B------:R-:W-:Y:S01]  /*1e60*/  FMUL.FTZ R0, R9, R8 ;  /* 0x0000000809007220 */ /* 0x000fe20000410000 */
[----:B------:R-:W-:-:S03]  /*1e70*/  FMUL.FTZ R4, R8, 0.5 ;  /* 0x3f00000008047820 */ /* 0x000fc60000410000 */
[----:B------:R-:W-:-:S04]  /*1e80*/  FFMA R5, -R0, R0, R9 ;  /* 0x0000000000057223 */ /* 0x000fc80000000109 */
[----:B------:R-:W-:-:S07]  /*1e90*/  FFMA R0, R5, R4, R0 ;  /* 0x0000000405007223 */ /* 0x000fce0000000000 */
.L_x_18:
[----:B------:R-:W-:Y:S05]  /*1ea0*/  BSYNC.RECONVERGENT B0 ;  /* 0x0000000000007941 */ /* 0x000fea0003800200 */
.L_x_16:
[C---:B------:R-:W-:Y:S01]  /*1eb0*/  FMUL R5, |R0|.reuse, 16777216 ;  /* 0x4b80000000057820 */ /* 0x040fe20000400200 */
[C---:B------:R-:W-:Y:S01]  /*1ec0*/  FSETP.GEU.AND P0, PT, |R0|.reuse, 1.175494350822287508e-38, PT ;  /* 0x008000000000780b */ /* 0x040fe20003f0e200 */
[----:B------:R-:W-:Y:S01]  /*1ed0*/  BSSY.RECONVERGENT B0, `(.L_x_19) ;  /* 0x0000046000007945 */ /* 0x000fe20003800200 */
[----:B------:R-:W-:Y:S02]  /*1ee0*/  MOV R12, 0x3a2c32e4 ;  /* 0x3a2c32e4000c7802 */ /* 0x000fe40000000f00 */
[----:B------:R-:W-:Y:S02]  /*1ef0*/  FSEL R5, R5, |R0|, !P0 ;  /* 0x4000000005057208 */ /* 0x000fe40004000000 */
[----:B------:R-:W-:Y:S02]  /*1f00*/  FSETP.NEU.AND P2, PT, R0, 1, PT ;  /* 0x3f8000000000780b */ /* 0x000fe40003f4d000 */
[----:B------:R-:W-:-:S04]  /*1f10*/  IADD3 R4, PT, PT, R5, -0x3f3504f3, RZ ;  /* 0xc0cafb0d05047810 */ /* 0x000fc80007ffe0ff */
[----:B------:R-:W-:Y:S02]  /*1f20*/  LOP3.LUT R8, R4, 0xff800000, RZ, 0xc0, !PT ;  /* 0xff80000004087812 */ /* 0x000fe400078ec0ff */
[----:B------:R-:W-:Y:S02]  /*1f30*/  FSEL R4, RZ, -24, P0 ;  /* 0xc1c00000ff047808 */ /* 0x000fe40000000000 */
[----:B------:R-:W-:-:S05]  /*1f40*/  IADD3 R5, PT, PT, R5, -R8, RZ ;  /* 0x8000000805057210 */ /* 0x000fca0007ffe0ff */
[C---:B------:R-:W-:Y:S01]  /*1f50*/  FADD R10, R5.reuse, 1 ;  /* 0x3f800000050a7421 */ /* 0x040fe20000000000 */
[----:B------:R-:W-:Y:S01]  /*1f60*/  FADD R9, R5, -1 ;  /* 0xbf80000005097421 */ /* 0x000fe20000000000 */
[----:B------:R-:W-:-:S03]  /*1f70*/  I2FP.F32.S32 R5, R8 ;  /* 0x0000000800057245 */ /* 0x000fc60000201400 */
[----:B------:R-:W-:Y:S01]  /*1f80*/  FADD R11, R9, R9 ;  /* 0x00000009090b7221 */ /* 0x000fe20000000000 */
[----:B------:R-:W0:Y:S01]  /*1f90*/  MUFU.RCP R10, R10 ;  /* 0x0000000a000a7308 */ /* 0x000e220000001000 */
[----:B------:R-:W-:Y:S02]  /*1fa0*/  FFMA R4, R5, 1.1920928955078125e-07, R4 ;  /* 0x3400000005047823 */ /* 0x000fe40000000004 */
[----:B0-----:R-:W-:-:S04]  /*1fb0*/  FMUL R11, R10, R11 ;  /* 0x0000000b0a0b7220 */ /* 0x001fc80000400000 */
[----:B------:R-:W-:Y:S01]  /*1fc0*/  FADD R8, R9, -R11 ;  /* 0x8000000b09087221 */ /* 0x000fe20000000000 */
[CC--:B------:R-:W-:Y:S01]  /*1fd0*/  FMUL R5, R11.reuse, R11.reuse ;  /* 0x0000000b0b057220 */ /* 0x0c0fe20000400000 */
[----:B------:R-:W-:Y:S02]  /*1fe0*/  FFMA R13, R11, 1.4426950216293334961, R4 ;  /* 0x3fb8aa3b0b0d7823 */ /* 0x000fe40000000004 */
[----:B------:R-:W-:Y:S01]  /*1ff0*/  FADD R8, R8, R8 ;  /* 0x0000000808087221 */ /* 0x000fe20000000000 */
[----:B------:R-:W-:Y:S01]  /*2000*/  FFMA R12, R5, R12, 0.0032181653659790754318 ;  /* 0x3b52e7db050c7423 */ /* 0x000fe2000000000c */
        /* <DEDUP_REMOVED lines=11> */
[----:B------:R-:W-:Y:S01]  /*20c0*/  FFMA R12, R11, R12, R5 ;  /* 0x0000000c0b0c7223 */ /* 0x000fe20000000005 */
[----:B------:R-:W-:-:S03]  /*20d0*/  HFMA2 R11, -RZ, RZ, 0.64013671875, -15.109375 ;  /* 0x391fcb8eff0b7431 */ /* 0x000fc600000001ff */
[----:B------:R-:W-:-:S04]  /*20e0*/  FADD R4, R13, R12 ;  /* 0x0000000c0d047221 */ /* 0x000fc80000000000 */
[----:B------:R-:W-:Y:S01]  /*20f0*/  FMUL R5, R4, 3 ;  /* 0x4040000004057820 */ /* 0x000fe20000400000 */
[----:B------:R-:W-:-:S03]  /*2100*/  FADD R13, -R13, R4 ;  /* 0x000000040d0d7221 */ /* 0x000fc60000000100 */
[----:B------:R-:W0:Y:S01]  /*2110*/  FRND R8, R5 ;  /* 0x0000000500087307 */ /* 0x000e220000201000 */
[----:B------:R-:W-:Y:S01]  /*2120*/  FADD R13, R12, -R13 ;  /* 0x8000000d0c0d7221 */ /* 0x000fe20000000000 */
[----:B------:R-:W-:Y:S01]  /*2130*/  FFMA R4, R4, 3, -R5 ;  /* 0x4040000004047823 */ /* 0x000fe20000000805 */
[----:B------:R-:W-:Y:S02]  /*2140*/  FSETP.GEU.AND P1, PT, R5, RZ, PT ;  /* 0x000000ff0500720b */ /* 0x000fe40003f2e000 */
[----:B------:R-:W-:Y:S01]  /*2150*/  MOV R12, 0x3f800000 ;  /* 0x3f800000000c7802 */ /* 0x000fe20000000f00 */
[----:B------:R-:W-:Y:S02]  /*2160*/  FFMA R4, R13, 3, R4 ;  /* 0x404000000d047823 */ /* 0x000fe40000000004 */
[----:B------:R-:W1:Y:S01]  /*2170*/  F2I.NTZ R10, R5 ;  /* 0x00000005000a7305 */ /* 0x000e620000203100 */
[----:B0-----:R-:W-:Y:S01]  /*2180*/  FADD R9, R5, -R8 ;  /* 0x8000000805097221 */ /* 0x001fe20000000000 */
[----:B------:R-:W-:-:S03]  /*2190*/  FSETP.GT.AND P0, PT, R8, RZ, PT ;  /* 0x000000ff0800720b */ /* 0x000fc60003f04000 */
[----:B------:R-:W-:-:S04]  /*21a0*/  FADD R4, R4, R9 ;  /* 0x0000000904047221 */ /* 0x000fc80000000000 */
[C---:B------:R-:W-:Y:S01]  /*21b0*/  FFMA R9, R4.reuse, R11, 0.0013391353422775864601 ;  /* 0x3aaf85ed04097423 */ /* 0x040fe2000000000b */
[----:B------:R-:W-:Y:S02]  /*21c0*/  SEL R11, RZ, 0x83000000, P0 ;  /* 0x83000000ff0b7807 */ /* 0x000fe40000000000 */
[----:B------:R-:W-:Y:S01]  /*21d0*/  FSETP.GT.AND P0, PT, |R5|, 152, PT ;  /* 0x431800000500780b */ /* 0x000fe20003f04200 */
[----:B------:R-:W-:Y:S01]  /*21e0*/  FFMA R9, R4, R9, 0.0096188392490148544312 ;  /* 0x3c1d985604097423 */ /* 0x000fe20000000009 */
[----:B------:R-:W-:Y:S02]  /*21f0*/  IADD3 R8, PT, PT, R11, 0x7f000000, RZ ;  /* 0x7f0000000b087810 */ /* 0x000fe40007ffe0ff */
[----:B-1----:R-:W-:Y:S01]  /*2200*/  LEA R11, R10, -R11, 0x17 ;  /* 0x8000000b0a0b7211 */ /* 0x002fe200078eb8ff */
[----:B------:R-:W-:-:S04]  /*2210*/  FFMA R9, R4, R9, 0.055503588169813156128 ;  /* 0x3d6357bb04097423 */ /* 0x000fc80000000009 */
[----:B------:R-:W-:-:S04]  /*2220*/  FFMA R9, R4, R9, 0.24022644758224487305 ;  /* 0x3e75fdec04097423 */ /* 0x000fc80000000009 */
[----:B------:R-:W-:-:S04]  /*2230*/  FFMA R9, R4, R9, 0.69314718246459960938 ;  /* 0x3f31721804097423 */ /* 0x000fc80000000009 */
[----:B------:R-:W-:-:S04]  /*2240*/  FFMA R9, R4, R9, 1 ;  /* 0x3f80000004097423 */ /* 0x000fc80000000009 */
        /* <DEDUP_REMOVED lines=14> */
.L_x_20:
[----:B------:R-:W-:Y:S05]  /*2330*/  BSYNC.RECONVERGENT B0 ;  /* 0x0000000000007941 */ /* 0x000fea0003800200 */
.L_x_19:
[----:B------:R-:W0:Y:S01]  /*2340*/  F2F.F64.F32 R12, R12 ;  /* 0x0000000c000c7310 */ /* 0x000e220000201800 */
[----:B------:R-:W-:Y:S01]  /*2350*/  HFMA2 R4, -RZ, RZ, 0, 5.9604644775390625e-08 ;  /* 0x00000001ff047431 */ /* 0x000fe200000001ff */
[----:B------:R-:W-:Y:S01]  /*2360*/  FSETP.GEU.AND P1, PT, |R7|, 6.5827683646048100446e-37, PT ;  /* 0x036000000700780b */ /* 0x000fe20003f2e200 */
[----:B------:R-:W-:Y:S05]  /*2370*/  BSSY.RECONVERGENT B0, `(.L_x_21) ;  /* 0x0000013000007945 */ /* 0x000fea0003800200 */
[----:B0-----:R-:W0:Y:S02]  /*2380*/  MUFU.RCP64H R5, R13 ;  /* 0x0000000d00057308 */ /* 0x001e240000001800 */
[----:B0-----:R-:W-:-:S08]  /*2390*/  DFMA R8, -R12, R4, 1 ;  /* 0x3ff000000c08742b */ /* 0x001fd00000000104 */
[----:B------:R-:W-:-:S08]  /*23a0*/  DFMA R8, R8, R8, R8 ;  /* 0x000000080808722b */ /* 0x000fd00000000008 */
[----:B------:R-:W-:-:S08]  /*23b0*/  DFMA R8, R4, R8, R4 ;  /* 0x000000080408722b */ /* 0x000fd00000000004 */
[----:B------:R-:W-:-:S08]  /*23c0*/  DFMA R4, -R12, R8, 1 ;  /* 0x3ff000000c04742b */ /* 0x000fd00000000108 */
[----:B------:R-:W-:-:S08]  /*23d0*/  DFMA R4, R8, R4, R8 ;  /* 0x000000040804722b */ /* 0x000fd00000000008 */
[----:B------:R-:W-:-:S08]  /*23e0*/  DMUL R8, R6, R4 ;  /* 0x0000000406087228 */ /* 0x000fd00000000000 */
        /* <DEDUP_REMOVED lines=11> */
.L_x_22:
[----:B------:R-:W-:Y:S05]  /*24a0*/  BSYNC.RECONVERGENT B0 ;  /* 0x0000000000007941 */ /* 0x000fea0003800200 */
.L_x_21:
[----:B------:R-:W0:Y:S02]  /*24b0*/  LDC.64 R6, c[0x0][0x390] ;  /* 0x0000e400ff067b82 */ /* 0x000e240000000a00 */
[----:B0-----:R-:W-:-:S05]  /*24c0*/  IMAD.WIDE.U32 R6, R2, 0x4, R6 ;  /* 0x0000000402067825 */ /* 0x001fca00078e0006 */
[----:B------:R-:W2:Y:S01]  /*24d0*/  LDG.E R0, desc[UR4][R6.64] ;  /* 0x0000000406007981 */ /* 0x000ea2000c1e1900 */
[----:B------:R-:W-:Y:S08]  /*24e0*/  F2F.F64.F32 R2, R3 ;  /* 0x0000000300027310 */ /* 0x000ff00000201800 */
[----:B--2---:R-:W0:Y:S02]  /*24f0*/  F2F.F64.F32 R8, R0 ;  /* 0x0000000000087310 */ /* 0x004e240000201800 */
[----:B0-----:R-:W-:-:S10]  /*2500*/  DFMA R8, R2, -R4, R8 ;  /* 0x800000040208722b */ /* 0x001fd40000000008 */
[----:B------:R-:W0:Y:S02]  /*2510*/  F2F.F32.F64 R9, R8 ;  /* 0x0000000800097310 */ /* 0x000e240000301000 */
[----:B0-----:R-:W-:Y:S01]  /*2520*/  STG.E desc[UR4][R6.64], R9 ;  /* 0x0000000906007986 */ /* 0x001fe2000c101904 */
[----:B------:R-:W-:Y:S05]  /*2530*/  EXIT ;  /* 0x000000000000794d */ /* 0x000fea0003800000 */
        .weak           $__internal_0_$__cuda_sm20_div_rn_f64_full
        .type           $__internal_0_$__cuda_sm20_div_rn_f64_full,@function
        .size           $__internal_0_$__cuda_sm20_div_rn_f64_full,($__internal_1_$__cuda_sm20_sqrt_rn_f32_slowpath - $__internal_0_$__cuda_sm20_div_rn_f64_full)
$__internal_0_$__cuda_sm20_div_rn_f64_full:
[C---:B------:R-:W-:Y:S01]  /*2540*/  FSETP.GEU.AND P0, PT, |R9|.reuse, 1.469367938527859385e-39, PT ;  /* 0x001000000900780b */ /* 0x040fe20003f0e200 */
[----:B------:R-:W-:Y:S01]  /*2550*/  BSSY.RECONVERGENT B1, `(.L_x_23) ;  /* 0x0000056000017945 */ /* 0x000fe20003800200 */
[----:B------:R-:W-:Y:S02]  /*2560*/  LOP3.LUT R10, R9, 0x800fffff, RZ, 0xc0, !PT ;  /* 0x800fffff090a7812 */ /* 0x000fe400078ec0ff */
[----:B------:R-:W-:Y:S02]  /*2570*/  MOV R30, 0x1 ;  /* 0x00000001001e7802 */ /* 0x000fe40000000f00 */
[----:B------:R-:W-:Y:S02]  /*2580*/  LOP3.LUT R11, R10, 0x3ff00000, RZ, 0xfc, !PT ;  /* 0x3ff000000a0b7812 */ /* 0x000fe400078efcff */
[----:B------:R-:W-:Y:S02]  /*2590*/  MOV R10, R8 ;  /* 0x00000008000a7202 */ /* 0x000fe40000000f00 */
[----:B------:R-:W-:-:S02]  /*25a0*/  FSETP.GEU.AND P2, PT, |R7|, 1.469367938527859385e-39, PT ;  /* 0x001000000700780b */ /* 0x000fc40003f4e200 */
[----:B------:R-:W-:Y:S01]  /*25b0*/  LOP3.LUT R4, R7, 0x7ff00000, RZ, 0xc0, !PT ;  /* 0x7ff0000007047812 */ /* 0x000fe200078ec0ff */
[----:B------:R-:W-:Y:S01]  /*25c0*/  @!P0 DMUL R10, R8, 8.98846567431157953865e+307 ;  /* 0x7fe00000080a8828 */ /* 0x000fe20000000000 */
[----:B------:R-:W-:-:S04]  /*25d0*/  LOP3.LUT R35, R9, 0x7ff00000, RZ, 0xc0, !PT ;  /* 0x7ff0000009237812 */ /* 0x000fc800078ec0ff */
[C---:B------:R-:W-:Y:S01]  /*25e0*/  ISETP.GE.U32.AND P1, PT, R4.reuse, R35, PT ;  /* 0x000000230400720c */ /* 0x040fe20003f26070 */
[----:B------:R-:W0:Y:S04]  /*25f0*/  MUFU.RCP64H R31, R11 ;  /* 0x0000000b001f7308 */ /* 0x000e280000001800 */
[----:B------:R-:W-:Y:S02]  /*2600*/  @!P2 LOP3.LUT R5, R9, 0x7ff00000, RZ, 0xc0, !PT ;  /* 0x7ff000000905a812 */ /* 0x000fe400078ec0ff */
[----:B------:R-:W-:Y:S02]  /*2610*/  @!P0 LOP3.LUT R35, R11, 0x7ff00000, RZ, 0xc0, !PT ;  /* 0x7ff000000b238812 */ /* 0x000fe400078ec0ff */
[----:B------:R-:W-:Y:S02]  /*2620*/  @!P2 ISETP.GE.U32.AND P3, PT, R4, R5, PT ;  /* 0x000000050400a20c */ /* 0x000fe40003f66070 */
[----:B------:R-:W-:-:S04]  /*2630*/  MOV R5, 0x1ca00000 ;  /* 0x1ca0000000057802 */ /* 0x000fc80000000f00 */
[----:B------:R-:W-:Y:S01]  /*2640*/  @!P2 SEL R29, R5, 0x63400000, !P3 ;  /* 0x63400000051da807 */ /* 0x000fe20005800000 */
[----:B0-----:R-:W-:-:S03]  /*2650*/  DFMA R26, R30, -R10, 1 ;  /* 0x3ff000001e1a742b */ /* 0x001fc6000000080a */
[----:B------:R-:W-:-:S04]  /*2660*/  @!P2 LOP3.LUT R32, R29, 0x80000000, R7, 0xf8, !PT ;  /* 0x800000001d20a812 */ /* 0x000fc800078ef807 */
[----:B------:R-:W-:Y:S02]  /*2670*/  @!P2 LOP3.LUT R33, R32, 0x100000, RZ, 0xfc, !PT ;  /* 0x001000002021a812 */ /* 0x000fe400078efcff */
[----:B------:R-:W-:Y:S01]  /*2680*/  @!P2 MOV R32, RZ ;  /* 0x000000ff0020a202 */ /* 0x000fe20000000f00 */
[----:B------:R-:W-:-:S08]  /*2690*/  DFMA R26, R26, R26, R26 ;  /* 0x0000001a1a1a722b */ /* 0x000fd0000000001a */
[----:B------:R-:W-:Y:S01]  /*26a0*/  DFMA R30, R30, R26, R30 ;  /* 0x0000001a1e1e722b */ /* 0x000fe2000000001e */
[----:B------:R-:W-:Y:S02]  /*26b0*/  SEL R27, R5, 0x63400000, !P1 ;  /* 0x63400000051b7807 */ /* 0x000fe40004800000 */
[----:B------:R-:W-:Y:S02]  /*26c0*/  MOV R26, R6 ;  /* 0x00000006001a7202 */ /* 0x000fe40000000f00 */
[----:B------:R-:W-:-:S03]  /*26d0*/  LOP3.LUT R27, R27, 0x800fffff, R7, 0xf8, !PT ;  /* 0x800fffff1b1b7812 */ /* 0x000fc600078ef807 */
[----:B------:R-:W-:-:S03]  /*26e0*/  DFMA R28, R30, -R10, 1 ;  /* 0x3ff000001e1c742b */ /* 0x000fc6000000080a */
[----:B------:R-:W-:-:S05]  /*26f0*/  @!P2 DFMA R26, R26, 2, -R32 ;  /* 0x400000001a1aa82b */ /* 0x000fca0000000820 */
[----:B------:R-:W-:-:S08]  /*2700*/  DFMA R28, R30, R28, R30 ;  /* 0x0000001c1e1c722b */ /* 0x000fd0000000001e */
[----:B------:R-:W-:-:S08]  /*2710*/  DMUL R30, R28, R26 ;  /* 0x0000001a1c1e7228 */ /* 0x000fd00000000000 */
[----:B------:R-:W-:-:S08]  /*2720*/  DFMA R32, R30, -R10, R26 ;  /* 0x8000000a1e20722b */ /* 0x000fd0000000001a */
[----:B------:R-:W-:Y:S01]  /*2730*/  DFMA R32, R28, R32, R30 ;  /* 0x000000201c20722b */ /* 0x000fe2000000001e */
[----:B------:R-:W-:Y:S02]  /*2740*/  MOV R28, R4 ;  /* 0x00000004001c7202 */ /* 0x000fe40000000f00 */
[----:B------:R-:W-:-:S04]  /*2750*/  @!P2 LOP3.LUT R28, R27, 0x7ff00000, RZ, 0xc0, !PT ;  /* 0x7ff000001b1ca812 */ /* 0x000fc800078ec0ff */
[----:B------:R-:W-:-:S04]  /*2760*/  IADD3 R29, PT, PT, R28, -0x1, RZ ;  /* 0xffffffff1c1d7810 */ /* 0x000fc80007ffe0ff */
[----:B------:R-:W-:Y:S02]  /*2770*/  ISETP.GT.U32.AND P0, PT, R29, 0x7feffffe, PT ;  /* 0x7feffffe1d00780c */ /* 0x000fe40003f04070 */
[----:B------:R-:W-:-:S04]  /*2780*/  IADD3 R29, PT, PT, R35, -0x1, RZ ;  /* 0xffffffff231d7810 */ /* 0x000fc80007ffe0ff */
[----:B------:R-:W-:-:S13]  /*2790*/  ISETP.GT.U32.OR P0, PT, R29, 0x7feffffe, P0 ;  /* 0x7feffffe1d00780c */ /* 0x000fda0000704470 */
[----:B------:R-:W-:Y:S05]  /*27a0*/  @P0 BRA `(.L_x_24) ;  /* 0x00000000006c0947 */ /* 0x000fea0003800000 */
[----:B------:R-:W-:-:S04]  /*27b0*/  LOP3.LUT R7, R9, 0x7ff00000, RZ, 0xc0, !PT ;  /* 0x7ff0000009077812 */ /* 0x000fc800078ec0ff */
[CC--:B------:R-:W-:Y:S02]  /*27c0*/  VIADDMNMX R6, R4.reuse, -R7.reuse, 0xb9600000, !PT ;  /* 0xb960000004067446 */ /* 0x0c0fe40007800907 */
[----:B------:R-:W-:Y:S02]  /*27d0*/  ISETP.GE.U32.AND P0, PT, R4, R7, PT ;  /* 0x000000070400720c */ /* 0x000fe40003f06070 */
[----:B------:R-:W-:Y:S02]  /*27e0*/  VIMNMX R6, PT, PT, R6, 0x46a00000, PT ;  /* 0x46a0000006067848 */ /* 0x000fe40003fe0100 */
[----:B------:R-:W-:-:S04]  /*27f0*/  SEL R5, R5, 0x63400000, !P0 ;  /* 0x6340000005057807 */ /* 0x000fc80004000000 */
[----:B------:R-:W-:Y:S02]  /*2800*/  IADD3 R28, PT, PT, -R5, R6, RZ ;  /* 0x00000006051c7210 */ /* 0x000fe40007ffe1ff */
[----:B------:R-:W-:Y:S02]  /*2810*/  MOV R6, RZ ;  /* 0x000000ff00067202 */ /* 0x000fe40000000f00 */
[----:B------:R-:W-:-:S06]  /*2820*/  IADD3 R7, PT, PT, R28, 0x7fe00000, RZ ;  /* 0x7fe000001c077810 */ /* 0x000fcc0007ffe0ff */
[----:B------:R-:W-:-:S10]  /*2830*/  DMUL R4, R32, R6 ;  /* 0x0000000620047228 */ /* 0x000fd40000000000 */
[----:B------:R-:W-:-:S13]  /*2840*/  FSETP.GTU.AND P0, PT, |R5|, 1.469367938527859385e-39, PT ;  /* 0x001000000500780b */ /* 0x000fda0003f0c200 */
[----:B------:R-:W-:Y:S05]  /*2850*/  @P0 BRA `(.L_x_25) ;  /* 0x0000000000940947 */ /* 0x000fea0003800000 */
[----:B------:R-:W-:Y:S01]  /*2860*/  DFMA R10, R32, -R10, R26 ;  /* 0x8000000a200a722b */ /* 0x000fe2000000001a */
[----:B------:R-:W-:-:S09]  /*2870*/  MOV R8, RZ ;  /* 0x000000ff00087202 */ /* 0x000fd20000000f00 */
[C---:B------:R-:W-:Y:S02]  /*2880*/  FSETP.NEU.AND P0, PT, R11.reuse, RZ, PT ;  /* 0x000000ff0b00720b */ /* 0x040fe40003f0d000 */
[----:B------:R-:W-:-:S04]  /*2890*/  LOP3.LUT R27, R11, 0x80000000, R9, 0x48, !PT ;  /* 0x800000000b1b7812 */ /* 0x000fc800078e4809 */
[----:B------:R-:W-:-:S07]  /*28a0*/  LOP3.LUT R9, R27, R7, RZ, 0xfc, !PT ;  /* 0x000000071b097212 */ /* 0x000fce00078efcff */
[----:B------:R-:W-:Y:S05]  /*28b0*/  @!P0 BRA `(.L_x_25) ;  /* 0x00000000007c8947 */ /* 0x000fea0003800000 */
[----:B------:R-:W-:Y:S01]  /*28c0*/  IADD3 R7, PT, PT, -R28, RZ, RZ ;  /* 0x000000ff1c077210 */ /* 0x000fe20007ffe1ff */
[----:B------:R-:W-:Y:S01]  /*28d0*/  DMUL.RP R8, R32, R8 ;  /* 0x0000000820087228 */ /* 0x000fe20000008000 */
[----:B------:R-:W-:-:S06]  /*28e0*/  MOV R6, RZ ;  /* 0x000000ff00067202 */ /* 0x000fcc0000000f00 */
[----:B------:R-:W-:-:S03]  /*28f0*/  DFMA R6, R4, -R6, R32 ;  /* 0x800000060406722b */ /* 0x000fc60000000020 */
[----:B------:R-:W-:-:S03]  /*2900*/  LOP3.LUT R27, R9, R27, RZ, 0x3c, !PT ;  /* 0x0000001b091b7212 */ /* 0x000fc600078e3cff */
[----:B------:R-:W-:-:S04]  /*2910*/  IADD3 R6, PT, PT, -R28, -0x43300000, RZ ;  /* 0xbcd000001c067810 */ /* 0x000fc80007ffe1ff */
[----:B------:R-:W-:-:S04]  /*2920*/  FSETP.NEU.AND P0, PT, |R7|, R6, PT ;  /* 0x000000060700720b */ /* 0x000fc80003f0d200 */
[----:B------:R-:W-:Y:S02]  /*2930*/  FSEL R4, R8, R4, !P0 ;  /* 0x0000000408047208 */ /* 0x000fe40004000000 */
[----:B------:R-:W-:Y:S01]  /*2940*/  FSEL R5, R27, R5, !P0 ;  /* 0x000000051b057208 */ /* 0x000fe20004000000 */
[----:B------:R-:W-:Y:S06]  /*2950*/  BRA `(.L_x_25) ;  /* 0x0000000000547947 */ /* 0x000fec0003800000 */
.L_x_24:
[----:B------:R-:W-:-:S14]  /*2960*/  DSETP.NAN.AND P0, PT, R6, R6, PT ;  /* 0x000000060600722a */ /* 0x000fdc0003f08000 */
[----:B------:R-:W-:Y:S05]  /*2970*/  @P0 BRA `(.L_x_26) ;  /* 0x0000000000440947 */ /* 0x000fea0003800000 */
[----:B------:R-:W-:-:S14]  /*2980*/  DSETP.NAN.AND P0, PT, R8, R8, PT ;  /* 0x000000080800722a */ /* 0x000fdc0003f08000 */
[----:B------:R-:W-:Y:S05]  /*2990*/  @P0 BRA `(.L_x_27) ;  /* 0x0000000000300947 */ /* 0x000fea0003800000 */
[----:B------:R-:W-:Y:S02]  /*29a0*/  ISETP.NE.AND P0, PT, R28, R35, PT ;  /* 0x000000231c00720c */ /* 0x000fe40003f05270 */
[----:B------:R-:W-:Y:S02]  /*29b0*/  MOV R4, 0x0 ;  /* 0x0000000000047802 */ /* 0x000fe40000000f00 */
[----:B------:R-:W-:-:S09]  /*29c0*/  MOV R5, 0xfff80000 ;  /* 0xfff8000000057802 */ /* 0x000fd20000000f00 */
[----:B------:R-:W-:Y:S05]  /*29d0*/  @!P0 BRA `(.L_x_25) ;  /* 0x0000000000348947 */ /* 0x000fea0003800000 */
[----:B------:R-:W-:Y:S02]  /*29e0*/  ISETP.NE.AND P0, PT, R28, 0x7ff00000, PT ;  /* 0x7ff000001c00780c */ /* 0x000fe40003f05270 */
[----:B------:R-:W-:Y:S02]  /*29f0*/  LOP3.LUT R5, R7, 0x80000000, R9, 0x48, !PT ;  /* 0x8000000007057812 */ /* 0x000fe400078e4809 */
[----:B------:R-:W-:-:S13]  /*2a00*/  ISETP.EQ.OR P0, PT, R35, RZ, !P0 ;  /* 0x000000ff2300720c */ /* 0x000fda0004702670 */
[----:B------:R-:W-:Y:S02]  /*2a10*/  @P0 LOP3.LUT R6, R5, 0x7ff00000, RZ, 0xfc, !PT ;  /* 0x7ff0000005060812 */ /* 0x000fe400078efcff */
[----:B------:R-:W-:Y:S02]  /*2a20*/  @!P0 MOV R4, RZ ;  /* 0x000000ff00048202 */ /* 0x000fe40000000f00 */
[----:B------:R-:W-:Y:S02]  /*2a30*/  @P0 MOV R4, RZ ;  /* 0x000000ff00040202 */ /* 0x000fe40000000f00 */
[----:B------:R-:W-:Y:S01]  /*2a40*/  @P0 MOV R5, R6 ;  /* 0x0000000600050202 */ /* 0x000fe20000000f00 */
[----:B------:R-:W-:Y:S06]  /*2a50*/  BRA `(.L_x_25) ;  /* 0x0000000000147947 */ /* 0x000fec0003800000 */
.L_x_27:
[----:B------:R-:W-:Y:S02]  /*2a60*/  LOP3.LUT R5, R9, 0x80000, RZ, 0xfc, !PT ;  /* 0x0008000009057812 */ /* 0x000fe400078efcff */
[----:B------:R-:W-:Y:S01]  /*2a70*/  MOV R4, R8 ;  /* 0x0000000800047202 */ /* 0x000fe20000000f00 */
[----:B------:R-:W-:Y:S06]  /*2a80*/  BRA `(.L_x_25) ;  /* 0x0000000000087947 */ /* 0x000fec0003800000 */
.L_x_26:
[----:B------:R-:W-:Y:S02]  /*2a90*/  LOP3.LUT R5, R7, 0x80000, RZ, 0xfc, !PT ;  /* 0x0008000007057812 */ /* 0x000fe400078efcff */
[----:B------:R-:W-:-:S07]  /*2aa0*/  MOV R4, R6 ;  /* 0x0000000600047202 */ /* 0x000fce0000000f00 */
.L_x_25:
[----:B------:R-:W-:Y:S05]  /*2ab0*/  BSYNC.RECONVERGENT B1 ;  /* 0x0000000000017941 */ /* 0x000fea0003800200 */
.L_x_23:
[----:B------:R-:W-:Y:S01]  /*2ac0*/  MOV R7, R5 ;  /* 0x0000000500077202 */ /* 0x000fe20000000f00 */
[----:B------:R-:W-:Y:S01]  /*2ad0*/  HFMA2 R5, -RZ, RZ, 0, 0 ;  /* 0x00000000ff057431 */ /* 0x000fe200000001ff */
[----:B------:R-:W-:Y:S02]  /*2ae0*/  MOV R6, R4 ;  /* 0x0000000400067202 */ /* 0x000fe40000000f00 */
[----:B------:R-:W-:-:S04]  /*2af0*/  MOV R4, R0 ;  /* 0x0000000000047202 */ /* 0x000fc80000000f00 */
[----:B------:R-:W-:Y:S05]  /*2b00*/  RET.REL.NODEC R4 `(_Z16updateVelocitiesPfS_S_S_S_) ;  /* 0xffffffd4043c7950 */ /* 0x000fea0003c3ffff */
        .weak           $__internal_1_$__cuda_sm20_sqrt_rn_f32_slowpath
        .type           $__internal_1_$__cuda_sm20_sqrt_rn_f32_slowpath,@function
        .size           $__internal_1_$__cuda_sm20_sqrt_rn_f32_slowpath,(.L_x_33 - $__internal_1_$__cuda_sm20_sqrt_rn_f32_slowpath)
$__internal_1_$__cuda_sm20_sqrt_rn_f32_slowpath:
[----:B------:R-:W-:-:S13]  /*2b10*/  LOP3.LUT P0, RZ, R0, 0x7fffffff, RZ, 0xc0, !PT ;  /* 0x7fffffff00ff7812 */ /* 0x000fda000780c0ff */
[----:B------:R-:W-:Y:S01]  /*2b20*/  @!P0 MOV R5, R0 ;  /* 0x0000000000058202 */ /* 0x000fe20000000f00 */
[----:B------:R-:W-:Y:S06]  /*2b30*/  @!P0 BRA `(.L_x_28) ;  /* 0x0000000000408947 */ /* 0x000fec0003800000 */
[----:B------:R-:W-:-:S13]  /*2b40*/  FSETP.GEU.FTZ.AND P0, PT, R0, RZ, PT ;  /* 0x000000ff0000720b */ /* 0x000fda0003f1e000 */
[----:B------:R-:W-:Y:S01]  /*2b50*/  @!P0 MOV R5, 0x7fffffff ;  /* 0x7fffffff00058802 */ /* 0x000fe20000000f00 */
[----:B------:R-:W-:Y:S06]  /*2b60*/  @!P0 BRA `(.L_x_28) ;  /* 0x0000000000348947 */ /* 0x000fec0003800000 */
[----:B------:R-:W-:-:S13]  /*2b70*/  FSETP.GTU.FTZ.AND P0, PT, |R0|, +INF , PT ;  /* 0x7f8000000000780b */ /* 0x000fda0003f1c200 */
[----:B------:R-:W-:Y:S01]  /*2b80*/  @P0 FADD.FTZ R5, R0, 1 ;  /* 0x3f80000000050421 */ /* 0x000fe20000010000 */
[----:B------:R-:W-:Y:S06]  /*2b90*/  @P0 BRA `(.L_x_28) ;  /* 0x0000000000280947 */ /* 0x000fec0003800000 */
[----:B------:R-:W-:-:S13]  /*2ba0*/  FSETP.NEU.FTZ.AND P0, PT, |R0|, +INF , PT ;  /* 0x7f8000000000780b */ /* 0x000fda0003f1d200 */
[----:B------:R-:W-:-:S04]  /*2bb0*/  @P0 FFMA R8, R0, 1.84467440737095516160e+19, RZ ;  /* 0x5f80000000080823 */ /* 0x000fc800000000ff */
[----:B------:R-:W0:Y:S02]  /*2bc0*/  @P0 MUFU.RSQ R5, R8 ;  /* 0x0000000800050308 */ /* 0x000e240000001400 */
[----:B0-----:R-:W-:Y:S01]  /*2bd0*/  @P0 FMUL.FTZ R9, R8, R5 ;  /* 0x0000000508090220 */ /* 0x001fe20000410000 */
[----:B------:R-:W-:Y:S01]  /*2be0*/  @P0 FMUL.FTZ R11, R5, 0.5 ;  /* 0x3f000000050b0820 */ /* 0x000fe20000410000 */
[----:B------:R-:W-:Y:S02]  /*2bf0*/  @!P0 MOV R5, R0 ;  /* 0x0000000000058202 */ /* 0x000fe40000000f00 */
[----:B------:R-:W-:-:S04]  /*2c00*/  @P0 FADD.FTZ R10, -R9, -RZ ;  /* 0x800000ff090a0221 */ /* 0x000fc80000010100 */
[----:B------:R-:W-:-:S04]  /*2c10*/  @P0 FFMA R10, R9, R10, R8 ;  /* 0x0000000a090a0223 */ /* 0x000fc80000000008 */
[----:B------:R-:W-:-:S04]  /*2c20*/  @P0 FFMA R10, R10, R11, R9 ;  /* 0x0000000b0a0a0223 */ /* 0x000fc80000000009 */
[----:B------:R-:W-:-:S07]  /*2c30*/  @P0 FMUL.FTZ R5, R10, 2.3283064365386962891e-10 ;  /* 0x2f8000000a050820 */ /* 0x000fce0000410000 */
.L_x_28:
[----:B------:R-:W-:Y:S01]  /*2c40*/  HFMA2 R9, -RZ, RZ, 0, 0 ;  /* 0x00000000ff097431 */ /* 0x000fe200000001ff */
[----:B------:R-:W-:Y:S02]  /*2c50*/  MOV R8, R12 ;  /* 0x0000000c00087202 */ /* 0x000fe40000000f00 */
[----:B------:R-:W-:Y:S02]  /*2c60*/  MOV R0, R5 ;  /* 0x0000000500007202 */ /* 0x000fe40000000f00 */
[----:B------:R-:W-:Y:S05]  /*2c70*/  RET.REL.NODEC R8 `(_Z16updateVelocitiesPfS_S_S_S_) ;  /* 0xffffffd008e07950 */ /* 0x000fea0003c3ffff */
.L_x_29:
        /* <DEDUP_REMOVED lines=16> */
.L_x_33:


//--------------------- .text._Z10initializePfS_S_S_S_ --------------------------
	.section	.text._Z10initializePfS_S_S_S_,"ax",@progbits
	.align	128
        .global         _Z10initializePfS_S_S_S_
        .type           _Z10initializePfS_S_S_S_,@function
        .size           _Z10initializePfS_S_S_S_,(.L_x_36 - _Z10initializePfS_S_S_S_)
        .other          _Z10initializePfS_S_S_S_,@"STO_CUDA_ENTRY STV_DEFAULT"
_Z10initializePfS_S_S_S_:
.text._Z10initializePfS_S_S_S_:
[----:B------:R-:W-:Y:S01]  /*0000*/  LDC R1, c[0x0][0x37c] ;  /* 0x0000df00ff017b82 */ /* 0x000fe20000000800 */
[----:B------:R-:W0:Y:S07]  /*0010*/  S2R R13, SR_TID.X ;  /* 0x00000000000d7919 */ /* 0x000e2e0000002100 */
[----:B------:R-:W0:Y:S01]  /*0020*/  LDC.64 R2, c[0x0][0x380] ;  /* 0x0000e000ff027b82 */ /* 0x000e220000000a00 */
[----:B------:R-:W1:Y:S01]  /*0030*/  LDCU.64 UR4, c[0x0][0x358] ;  /* 0x00006b00ff0477ac */ /* 0x000e620008000a00 */
[----:B------:R-:W-:Y:S01]  /*0040*/  HFMA2 R15, -RZ, RZ, 30, 0 ;  /* 0x4f800000ff0f7431 */ /* 0x000fe200000001ff */
[----:B------:R-:W-:Y:S01]  /*0050*/  MOV R19, 0x448be000 ;  /* 0x448be00000137802 */ /* 0x000fe20000000f00 */
[----:B------:R-:W-:-:S04]  /*0060*/  HFMA2 R17, -RZ, RZ, 0.81396484375, 0.000785350799560546875 ;  /* 0x3a83126fff117431 */ /* 0x000fc800000001ff */
[----:B------:R-:W2:Y:S08]  /*0070*/  LDC.64 R4, c[0x0][0x388] ;  /* 0x0000e200ff047b82 */ /* 0x000eb00000000a00 */
[----:B------:R-:W3:Y:S08]  /*0080*/  LDC.64 R6, c[0x0][0x398] ;  /* 0x0000e600ff067b82 */ /* 0x000ef00000000a00 */
[----:B------:R-:W4:Y:S01]  /*0090*/  LDC.64 R8, c[0x0][0x3a0] ;  /* 0x0000e800ff087b82 */ /* 0x000f220000000a00 */
[----:B0-----:R-:W-:-:S07]  /*00a0*/  IMAD.WIDE.U32 R2, R13, 0x4, R2 ;  /* 0x000000040d027825 */ /* 0x001fce00078e0002 */
[----:B------:R-:W0:Y:S01]  /*00b0*/  LDC.64 R10, c[0x0][0x390] ;  /* 0x0000e400ff0a7b82 */ /* 0x000e220000000a00 */
[C---:B--2---:R-:W-:Y:S01]  /*00c0*/  IMAD.WIDE.U32 R4, R13.reuse, 0x4, R4 ;  /* 0x000000040d047825 */ /* 0x044fe200078e0004 */
[----:B-1----:R-:W-:Y:S03]  /*00d0*/  STG.E desc[UR4][R2.64], R15 ;  /* 0x0000000f02007986 */ /* 0x002fe6000c101904 */
[C---:B---3--:R-:W-:Y:S01]  /*00e0*/  IMAD.WIDE.U32 R6, R13.reuse, 0x4, R6 ;  /* 0x000000040d067825 */ /* 0x048fe200078e0006 */
[----:B------:R-:W-:Y:S03]  /*00f0*/  STG.E desc[UR4][R4.64], R15 ;  /* 0x0000000f04007986 */ /* 0x000fe6000c101904 */
[----:B----4-:R-:W-:-:S04]  /*0100*/  IMAD.WIDE.U32 R8, R13, 0x4, R8 ;  /* 0x000000040d087825 */ /* 0x010fc800078e0008 */
[----:B0-----:R-:W-:Y:S01]  /*0110*/  IMAD.WIDE.U32 R10, R13, 0x4, R10 ;  /* 0x000000040d0a7825 */ /* 0x001fe200078e000a */
[----:B------:R-:W-:-:S05]  /*0120*/  MOV R13, 0x4a83126f ;  /* 0x4a83126f000d7802 */ /* 0x000fca0000000f00 */
[----:B------:R-:W-:Y:S04]  /*0130*/  STG.E desc[UR4][R6.64], R13 ;  /* 0x0000000d06007986 */ /* 0x000fe8000c101904 */
[----:B------:R-:W-:Y:S04]  /*0140*/  STG.E desc[UR4][R8.64], R17 ;  /* 0x0000001108007986 */ /* 0x000fe8000c101904 */
[----:B------:R-:W-:Y:S01]  /*0150*/  STG.E desc[UR4][R10.64], R19 ;  /* 0x000000130a007986 */ /* 0x000fe2000c101904 */
[----:B------:R-:W-:Y:S05]  /*0160*/  EXIT ;  /* 0x000000000000794d */ /* 0x000fea0003800000 */
.L_x_30:
        /* <DEDUP_REMOVED lines=9> */
.L_x_36:


//--------------------- .text._Z7myprintv         --------------------------
	.section	.text._Z7myprintv,"ax",@progbits
	.align	128
        .global         _Z7myprintv
        .type           _Z7myprintv,@function
        .size           _Z7myprintv,(.L_x_37 - _Z7myprintv)
        .other          _Z7myprintv,@"STO_CUDA_ENTRY STV_DEFAULT"
_Z7myprintv:
.text._Z7myprintv:
[----:B------:R-:W-:Y:S01]  /*0000*/  LDC R1, c[0x0][0x37c] ;  /* 0x0000df00ff017b82 */ /* 0x000fe20000000800 */
[----:B------:R-:W-:Y:S05]  /*0010*/  EXIT ;  /* 0x000000000000794d */ /* 0x000fea0003800000 */
.L_x_31:
        /* <DEDUP_REMOVED lines=14> */
.L_x_37:


//--------------------- .nv.global.init           --------------------------
	.section	.nv.global.init,"aw",@progbits
	.align	4
.nv.global.init:
	.type		mrg32k3aM1SubSeq,@object
	.size		mrg32k3aM1SubSeq,(mrg32k3aM2SubSeq - mrg32k3aM1SubSeq)
mrg32k3aM1SubSeq:
        /*0000*/ 	.byte	0x0b, 0xcc, 0xee, 0x04, 0x73, 0x29, 0x8b, 0x6f, 0xf6, 0x53, 0x03, 0xf6, 0x23, 0xf6, 0xea, 0xda
        /* <DEDUP_REMOVED lines=125> */
	.type		mrg32k3aM2SubSeq,@object
	.size		mrg32k3aM2SubSeq,(mrg32k3aM1 - mrg32k3aM2SubSeq)
mrg32k3aM2SubSeq:
        /* <DEDUP_REMOVED lines=126> */
	.type		mrg32k3aM1,@object
	.size		mrg32k3aM1,(mrg32k3aM1Seq - mrg32k3aM1)
mrg32k3aM1:
        /* <DEDUP_REMOVED lines=144> */
	.type		mrg32k3aM1Seq,@object
	.size		mrg32k3aM1Seq,(mrg32k3aM2 - mrg32k3aM1Seq)
mrg32k3aM1Seq:
        /* <DEDUP_REMOVED lines=144> */
	.type		mrg32k3aM2,@object
	.size		mrg32k3aM2,(mrg32k3aM2Seq - mrg32k3aM2)
mrg32k3aM2:
        /* <DEDUP_REMOVED lines=144> */
	.type		mrg32k3aM2Seq,@object
	.size		mrg32k3aM2Seq,(precalc_xorwow_matrix - mrg32k3aM2Seq)
mrg32k3aM2Seq:
        /* <DEDUP_REMOVED lines=144> */
	.type		precalc_xorwow_matrix,@object
	.size		precalc_xorwow_matrix,(precalc_xorwow_offset_matrix - precalc_xorwow_matrix)
precalc_xorwow_matrix:
        /* <DEDUP_REMOVED lines=6400> */
	.type		precalc_xorwow_offset_matrix,@object
	.size		precalc_xorwow_offset_matrix,(.L_1 - precalc_xorwow_offset_matrix)
precalc_xorwow_offset_matrix:
        /* <DEDUP_REMOVED lines=6400> */
.L_1:


//--------------------- .nv.shared.reserved.0     --------------------------
	.section	.nv.shared.reserved.0,"aw",@nobits
	.weak		__nv_reservedSMEM_offset_0_alias
	.size		__nv_reservedSMEM_offset_0_alias, 0, 64
	.other		__nv_reservedSMEM_offset_0_alias,@"STO_CUDA_RESERVED_SHARED STV_DEFAULT"
__nv_reservedSMEM_offset_0_alias:
	.zero		0
	.zero		64


//--------------------- .nv.constant0._Z15updatePositionsPfS_S_S_ --------------------------
	.section	.nv.constant0._Z15updatePositionsPfS_S_S_,"a",@progbits
	.sectionflags	@""
	.align	4
.nv.constant0._Z15updatePositionsPfS_S_S_:
	.zero		928


//--------------------- .nv.constant0._Z16updateVelocitiesPfS_S_S_S_ --------------------------
	.section	.nv.constant0._Z16updateVelocitiesPfS_S_S_S_,"a",@progbits
	.sectionflags	@""
	.align	4
.nv.constant0._Z16updateVelocitiesPfS_S_S_S_:
	.zero		936


//--------------------- .nv.constant0._Z10initializePfS_S_S_S_ --------------------------
	.section	.nv.constant0._Z10initializePfS_S_S_S_,"a",@progbits
	.sectionflags	@""
	.align	4
.nv.constant0._Z10initializePfS_S_S_S_:
	.zero		936


//--------------------- .nv.constant0._Z7myprintv --------------------------
	.section	.nv.constant0._Z7myprintv,"a",@progbits
	.sectionflags	@""
	.align	4
.nv.constant0._Z7myprintv:
	.zero		896


//--------------------- SYMBOLS --------------------------

	.type		.nv.reservedSmem.offset0,@object
	.size		.nv.reservedSmem.offset0,0x4
